// auto-generated by cutlass_sweep.gemm — config: {"arch": "sm_90", "cluster_m": 1, "cluster_n": 4, "dtype": "e4m3", "dtype_b": "e4m3", "layout": "nt", "stages": 0, "tile_k": 64, "tile_m": 256, "tile_n": 128}
#include "cutlass/cutlass.h"
#include "cutlass/gemm/collective/collective_builder.hpp"
#include "cutlass/gemm/device/gemm_universal_adapter.h"
#include "cutlass/gemm/kernel/gemm_universal.hpp"
#include "cutlass/epilogue/collective/collective_builder.hpp"

using ElemA = cutlass::float_e4m3_t;
using ElemB = cutlass::float_e4m3_t;
using ElemCD = cutlass::float_e4m3_t;
using Acc  = float;
using TileShape    = cute::Shape<cute::_256, cute::_128, cute::_64>;
using ClusterShape = cute::Shape<cute::_1, cute::_4, cute::_1>;

using CollectiveEpilogue = typename cutlass::epilogue::collective::CollectiveBuilder<
    cutlass::arch::Sm90, cutlass::arch::OpClassTensorOp,
    TileShape, ClusterShape,
    cutlass::epilogue::collective::EpilogueTileAuto,
    Acc, Acc,
    ElemCD, cutlass::layout::RowMajor, 128 / cutlass::sizeof_bits<ElemCD>::value,
    ElemCD, cutlass::layout::RowMajor, 128 / cutlass::sizeof_bits<ElemCD>::value,
    cutlass::epilogue::collective::EpilogueScheduleAuto
  >::CollectiveOp;

using CollectiveMainloop = typename cutlass::gemm::collective::CollectiveBuilder<
    cutlass::arch::Sm90, cutlass::arch::OpClassTensorOp,
    ElemA, cutlass::layout::RowMajor, 128 / cutlass::sizeof_bits<ElemA>::value,
    ElemB, cutlass::layout::ColumnMajor, 128 / cutlass::sizeof_bits<ElemB>::value,
    Acc,
    TileShape, ClusterShape,
    cutlass::gemm::collective::StageCountAutoCarveout<static_cast<int>(sizeof(typename CollectiveEpilogue::SharedStorage))>,
    cutlass::gemm::collective::KernelScheduleAuto
  >::CollectiveOp;

using GemmKernel = cutlass::gemm::kernel::GemmUniversal<
    cute::Shape<int,int,int,int>,
    CollectiveMainloop,
    CollectiveEpilogue
>;
using Gemm = cutlass::gemm::device::GemmUniversalAdapter<GemmKernel>;

// Force the device kernel symbol into the cubin without needing a host main.
auto* _anchor = &cutlass::device_kernel<GemmKernel>;


// ===== COMPILED SASS (sm_90a) =====

	.target	sm_90a

	.elftype	@"ET_EXEC"


//--------------------- .note.nv.tkinfo           --------------------------
	.section	.note.nv.tkinfo,"",@"SHT_NOTE"
	.sectionflags	@"SHF_NOTE_NV_TKINFO"
	.tkinfo
        /*0018*/ 	.word	0x00000002
        /*0030*/ 	.string	""
        /*0030*/ 	.string	"ptxas"
        /*0030*/ 	.string	"Cuda compilation tools, release 13.0, V13.0.88"
        /*0030*/ 	.string	"Build cuda_13.0.r13.0/compiler.36424714_0"
        /*0030*/ 	.string	"-arch sm_90a -m 64 "



//--------------------- .note.nv.cuinfo           --------------------------
	.section	.note.nv.cuinfo,"",@"SHT_NOTE"
	.sectionflags	@"SHF_NOTE_NV_CUINFO"
        /*0018*/ 	.short	0x0002
        /*001a*/ 	.short	0x005a
        /*001c*/ 	.short	0x0082
	.zero		2


//--------------------- .nv.info                  --------------------------
	.section	.nv.info,"",@"SHT_CUDA_INFO"
	.align	4


	//----- nvinfo : EIATTR_REGCOUNT
	.align		4
        /*0000*/ 	.byte	0x04, 0x2f
        /*0002*/ 	.short	(.L_12 - .L_11)
	.align		4
.L_11:
        /*0004*/ 	.word	index@(_ZN7cutlass13device_kernelINS_4gemm6kernel13GemmUniversalIN4cute5tupleIJiiiiEEENS1_10collective13CollectiveMmaINS1_37MainloopSm90TmaGmmaWarpSpecializedFP8ILi9ENS5_IJNS4_1CILi1EEENSA_ILi4EEESB_EEENS1_35KernelTmaWarpSpecializedCooperativeEEENS5_IJNSA_ILi256EEENSA_ILi128EEENSA_ILi64EEEEEENS_12float_e4m3_tENS5_IJlSB_lEEESK_SL_NS4_8TiledMMAINS4_8MMA_AtomIJNS4_4SM904GMMA31MMA_64x128x32_F32E4M3E4M3_SS_TNILNSP_7ScaleInE1ELSR_1EEEEEENS4_6LayoutINS5_IJNSA_ILi2EEESB_SB_EEENS5_IJSB_NSA_ILi0EEESX_EEEEENS5_IJNS4_10UnderscoreES10_S10_EEEEENS4_23SM90_TMA_LOAD_MULTICASTENS4_14ComposedLayoutINS4_7SwizzleILi2ELi4ELi3EEENS4_18smem_ptr_flag_bitsILi8EEENSU_INS5_IJNSA_ILi8EEESI_EEENS5_IJSI_SB_EEEEEEEvNS4_8identityENS4_13SM90_TMA_LOADES1D_vS1E_EENS_8epilogue10collective6detail29Sm90TmaWarpSpecializedAdapterINS1I_15DefaultEpilogueISK_SL_SL_NS1H_6thread17LinearCombinationISK_Li1EffLNS1M_9ScaleType4KindE0ELNS_15FloatRoundStyleE2ESK_EENS1_15EpilogueDefaultEEEEEvvEEEEvNT_6ParamsE)
        /*0008*/ 	.word	0x000000a8


	//----- nvinfo : EIATTR_FRAME_SIZE
	.align		4
.L_12:
        /*000c*/ 	.byte	0x04, 0x11
        /*000e*/ 	.short	(.L_14 - .L_13)
	.align		4
.L_13:
        /*0010*/ 	.word	index@(_ZN7cutlass13device_kernelINS_4gemm6kernel13GemmUniversalIN4cute5tupleIJiiiiEEENS1_10collective13CollectiveMmaINS1_37MainloopSm90TmaGmmaWarpSpecializedFP8ILi9ENS5_IJNS4_1CILi1EEENSA_ILi4EEESB_EEENS1_35KernelTmaWarpSpecializedCooperativeEEENS5_IJNSA_ILi256EEENSA_ILi128EEENSA_ILi64EEEEEENS_12float_e4m3_tENS5_IJlSB_lEEESK_SL_NS4_8TiledMMAINS4_8MMA_AtomIJNS4_4SM904GMMA31MMA_64x128x32_F32E4M3E4M3_SS_TNILNSP_7ScaleInE1ELSR_1EEEEEENS4_6LayoutINS5_IJNSA_ILi2EEESB_SB_EEENS5_IJSB_NSA_ILi0EEESX_EEEEENS5_IJNS4_10UnderscoreES10_S10_EEEEENS4_23SM90_TMA_LOAD_MULTICASTENS4_14ComposedLayoutINS4_7SwizzleILi2ELi4ELi3EEENS4_18smem_ptr_flag_bitsILi8EEENSU_INS5_IJNSA_ILi8EEESI_EEENS5_IJSI_SB_EEEEEEEvNS4_8identityENS4_13SM90_TMA_LOADES1D_vS1E_EENS_8epilogue10collective6detail29Sm90TmaWarpSpecializedAdapterINS1I_15DefaultEpilogueISK_SL_SL_NS1H_6thread17LinearCombinationISK_Li1EffLNS1M_9ScaleType4KindE0ELNS_15FloatRoundStyleE2ESK_EENS1_15EpilogueDefaultEEEEEvvEEEEvNT_6ParamsE)
        /*0014*/ 	.word	0x00000100


	//----- nvinfo : EIATTR_MIN_STACK_SIZE
	.align		4
.L_14:
        /*0018*/ 	.byte	0x04, 0x12
        /*001a*/ 	.short	(.L_16 - .L_15)
	.align		4
.L_15:
        /*001c*/ 	.word	index@(_ZN7cutlass13device_kernelINS_4gemm6kernel13GemmUniversalIN4cute5tupleIJiiiiEEENS1_10collective13CollectiveMmaINS1_37MainloopSm90TmaGmmaWarpSpecializedFP8ILi9ENS5_IJNS4_1CILi1EEENSA_ILi4EEESB_EEENS1_35KernelTmaWarpSpecializedCooperativeEEENS5_IJNSA_ILi256EEENSA_ILi128EEENSA_ILi64EEEEEENS_12float_e4m3_tENS5_IJlSB_lEEESK_SL_NS4_8TiledMMAINS4_8MMA_AtomIJNS4_4SM904GMMA31MMA_64x128x32_F32E4M3E4M3_SS_TNILNSP_7ScaleInE1ELSR_1EEEEEENS4_6LayoutINS5_IJNSA_ILi2EEESB_SB_EEENS5_IJSB_NSA_ILi0EEESX_EEEEENS5_IJNS4_10UnderscoreES10_S10_EEEEENS4_23SM90_TMA_LOAD_MULTICASTENS4_14ComposedLayoutINS4_7SwizzleILi2ELi4ELi3EEENS4_18smem_ptr_flag_bitsILi8EEENSU_INS5_IJNSA_ILi8EEESI_EEENS5_IJSI_SB_EEEEEEEvNS4_8identityENS4_13SM90_TMA_LOADES1D_vS1E_EENS_8epilogue10collective6detail29Sm90TmaWarpSpecializedAdapterINS1I_15DefaultEpilogueISK_SL_SL_NS1H_6thread17LinearCombinationISK_Li1EffLNS1M_9ScaleType4KindE0ELNS_15FloatRoundStyleE2ESK_EENS1_15EpilogueDefaultEEEEEvvEEEEvNT_6ParamsE)
        /*0020*/ 	.word	0x00000100
.L_16:


//--------------------- .nv.compat                --------------------------
	.section	.nv.compat,"",@"SHT_CUDA_COMPAT_INFO"
	.align	4
        /*0000*/ 	.byte	0x02, 0x09, 0x01, 0x00, 0x02, 0x02, 0x04, 0x00, 0x02, 0x05, 0x05, 0x00, 0x03, 0x07, 0x01, 0x01
        /*0010*/ 	.byte	0x02, 0x03, 0x01, 0x00, 0x02, 0x06, 0x01, 0x00, 0x04, 0x0b, 0x08, 0x00, 0x00, 0x00, 0x00, 0x00
        /*0020*/ 	.byte	0x00, 0x00, 0x00, 0x00


//--------------------- .nv.info._ZN7cutlass13device_kernelINS_4gemm6kernel13GemmUniversalIN4cute5tupleIJiiiiEEENS1_10collective13CollectiveMmaINS1_37MainloopSm90TmaGmmaWarpSpecializedFP8ILi9ENS5_IJNS4_1CILi1EEENSA_ILi4EEESB_EEENS1_35KernelTmaWarpSpecializedCooperativeEEENS5_IJNSA_ILi256EEENSA_ILi128EEENSA_ILi64EEEEEENS_12float_e4m3_tENS5_IJlSB_lEEESK_SL_NS4_8TiledMMAINS4_8MMA_AtomIJNS4_4SM904GMMA31MMA_64x128x32_F32E4M3E4M3_SS_TNILNSP_7ScaleInE1ELSR_1EEEEEENS4_6LayoutINS5_IJNSA_ILi2EEESB_SB_EEENS5_IJSB_NSA_ILi0EEESX_EEEEENS5_IJNS4_10UnderscoreES10_S10_EEEEENS4_23SM90_TMA_LOAD_MULTICASTENS4_14ComposedLayoutINS4_7SwizzleILi2ELi4ELi3EEENS4_18smem_ptr_flag_bitsILi8EEENSU_INS5_IJNSA_ILi8EEESI_EEENS5_IJSI_SB_EEEEEEEvNS4_8identityENS4_13SM90_TMA_LOADES1D_vS1E_EENS_8epilogue10collective6detail29Sm90TmaWarpSpecializedAdapterINS1I_15DefaultEpilogueISK_SL_SL_NS1H_6thread17LinearCombinationISK_Li1EffLNS1M_9ScaleType4KindE0ELNS_15FloatRoundStyleE2ESK_EENS1_15EpilogueDefaultEEEEEvvEEEEvNT_6ParamsE --------------------------
	.section	.nv.info._ZN7cutlass13device_kernelINS_4gemm6kernel13GemmUniversalIN4cute5tupleIJiiiiEEENS1_10collective13CollectiveMmaINS1_37MainloopSm90TmaGmmaWarpSpecializedFP8ILi9ENS5_IJNS4_1CILi1EEENSA_ILi4EEESB_EEENS1_35KernelTmaWarpSpecializedCooperativeEEENS5_IJNSA_ILi256EEENSA_ILi128EEENSA_ILi64EEEEEENS_12float_e4m3_tENS5_IJlSB_lEEESK_SL_NS4_8TiledMMAINS4_8MMA_AtomIJNS4_4SM904GMMA31MMA_64x128x32_F32E4M3E4M3_SS_TNILNSP_7ScaleInE1ELSR_1EEEEEENS4_6LayoutINS5_IJNSA_ILi2EEESB_SB_EEENS5_IJSB_NSA_ILi0EEESX_EEEEENS5_IJNS4_10UnderscoreES10_S10_EEEEENS4_23SM90_TMA_LOAD_MULTICASTENS4_14ComposedLayoutINS4_7SwizzleILi2ELi4ELi3EEENS4_18smem_ptr_flag_bitsILi8EEENSU_INS5_IJNSA_ILi8EEESI_EEENS5_IJSI_SB_EEEEEEEvNS4_8identityENS4_13SM90_TMA_LOADES1D_vS1E_EENS_8epilogue10collective6detail29Sm90TmaWarpSpecializedAdapterINS1I_15DefaultEpilogueISK_SL_SL_NS1H_6thread17LinearCombinationISK_Li1EffLNS1M_9ScaleType4KindE0ELNS_15FloatRoundStyleE2ESK_EENS1_15EpilogueDefaultEEEEEvvEEEEvNT_6ParamsE,"",@"SHT_CUDA_INFO"
	.sectionflags	@""
	.align	4


	//----- nvinfo : EIATTR_CUDA_API_VERSION
	.align		4
        /*0000*/ 	.byte	0x04, 0x37
        /*0002*/ 	.short	(.L_18 - .L_17)
.L_17:
        /*0004*/ 	.word	0x00000082


	//----- nvinfo : EIATTR_KPARAM_INFO
	.align		4
.L_18:
        /*0008*/ 	.byte	0x04, 0x17
        /*000a*/ 	.short	(.L_20 - .L_19)
.L_19:
        /*000c*/ 	.word	0x00000000
        /*0010*/ 	.short	0x0000
        /*0012*/ 	.short	0x0070
        /*0014*/ 	.byte	0x00, 0xf0, 0x01, 0x10


	//----- nvinfo : EIATTR_SPARSE_MMA_MASK
	.align		4
.L_20:
        /*0018*/ 	.byte	0x03, 0x50
        /*001a*/ 	.short	0x0000


	//----- nvinfo : EIATTR_MAXREG_COUNT
	.align		4
        /*001c*/ 	.byte	0x03, 0x1b
        /*001e*/ 	.short	0x00a8


	//----- nvinfo : EIATTR_NUM_BARRIERS
	.align		4
        /*0020*/ 	.byte	0x02, 0x4c
        /*0022*/ 	.byte	0x01
	.zero		1


	//----- nvinfo : EIATTR_ANNOTATIONS
	.align		4
        /*0024*/ 	.byte	0x04, 0x55
        /*0026*/ 	.short	(.L_22 - .L_21)


	//   ....[0]....
.L_21:
        /*0028*/ 	.word	0x00000001
        /*002c*/ 	.byte	0x40, 0x07, 0x00, 0x00, 0x01, 0x00, 0x00, 0x00, 0x70, 0x09, 0x00, 0x00, 0x01, 0x00, 0x00, 0x00
        /* <DEDUP_REMOVED lines=195> */
        /*0c6c*/ 	.byte	0x20, 0x08, 0x01, 0x00, 0x01, 0x00, 0x00, 0x00, 0x70, 0x08, 0x01, 0x00


	//----- nvinfo : EIATTR_MERCURY_ISA_VERSION
	.align		4
.L_22:
        /*0c78*/ 	.byte	0x03, 0x5f
        /*0c7a*/ 	.short	0x0101


	//----- nvinfo : EIATTR_INT_WARP_WIDE_INSTR_OFFSETS
	.align		4
        /*0c7c*/ 	.byte	0x04, 0x31
        /*0c7e*/ 	.short	(.L_24 - .L_23)


	//   ....[0]....
.L_23:
        /*0c80*/ 	.word	0x00000600


	//   ....[1]....
        /*0c84*/ 	.word	0x00000620


	//   ....[2]....
        /*0c88*/ 	.word	0x00000770


	//----- nvinfo : EIATTR_COOP_GROUP_MASK_REGIDS
	.align		4
.L_24:
        /*0c8c*/ 	.byte	0x04, 0x29
        /*0c8e*/ 	.short	(.L_26 - .L_25)


	//   ....[0]....
.L_25:
        /*0c90*/ 	.word	0xffffffff


	//   ....[1]....
        /*0c94*/ 	.word	0xffffffff


	//   ....[2]....
        /*0c98*/ 	.word	0xffffffff


	//   ....[3]....
        /*0c9c*/ 	.word	0xffffffff


	//   ....[4]....
        /*0ca0*/ 	.word	0xffffffff


	//   ....[5]....
        /*0ca4*/ 	.word	0xffffffff


	//----- nvinfo : EIATTR_COOP_GROUP_INSTR_OFFSETS
	.align		4
.L_26:
        /*0ca8*/ 	.byte	0x04, 0x28
        /*0caa*/ 	.short	(.L_28 - .L_27)


	//   ....[0]....
.L_27:
        /*0cac*/ 	.word	0x00000070


	//   ....[1]....
        /*0cb0*/ 	.word	0x00000080


	//   ....[2]....
        /*0cb4*/ 	.word	0x000001a0


	//   ....[3]....
        /*0cb8*/ 	.word	0x00000490


	//   ....[4]....
        /*0cbc*/ 	.word	0x00000880


	//   ....[5]....
        /*0cc0*/ 	.word	0x00001600


	//----- nvinfo : EIATTR_REG_RECONFIG
	.align		4
.L_28:
        /*0cc4*/ 	.byte	0x01, 0x54
	.zero		2


	//----- nvinfo : EIATTR_MBARRIER_INSTR_OFFSETS
	.align		4
        /*0cc8*/ 	.byte	0x04, 0x39
        /*0cca*/ 	.short	(.L_30 - .L_29)


	//   ....[0]....
.L_29:
        /*0ccc*/ 	.word	0x00000340
        /*0cd0*/ 	.word	0x000000ff
        /*0cd4*/ 	.word	0x00000000
        /*0cd8*/ 	.short	0x0100
        /*0cda*/ 	.byte	0x09
	.zero		1


	//   ....[1]....
        /*0cdc*/ 	.word	0x00000350
        /*0ce0*/ 	.word	0x000000ff
        /*0ce4*/ 	.word	0x00000048
        /*0ce8*/ 	.short	0x0100
        /*0cea*/ 	.byte	0x09
	.zero		1


	//   ....[2]....
        /*0cec*/ 	.word	0x00000360
        /*0cf0*/ 	.word	0x000000ff
        /*0cf4*/ 	.word	0x00000008
        /*0cf8*/ 	.short	0x0100
        /*0cfa*/ 	.byte	0x09
	.zero		1


	//   ....[3]....
        /*0cfc*/ 	.word	0x00000370
        /*0d00*/ 	.word	0x000000ff
        /*0d04*/ 	.word	0x00000050
        /*0d08*/ 	.short	0x0100
        /*0d0a*/ 	.byte	0x09
	.zero		1


	//   ....[4]....
        /*0d0c*/ 	.word	0x00000380
        /*0d10*/ 	.word	0x000000ff
        /*0d14*/ 	.word	0x00000010
        /*0d18*/ 	.short	0x0100
        /*0d1a*/ 	.byte	0x09
	.zero		1


	//   ....[5]....
        /*0d1c*/ 	.word	0x00000390
        /*0d20*/ 	.word	0x000000ff
        /*0d24*/ 	.word	0x00000058
        /*0d28*/ 	.short	0x0100
        /*0d2a*/ 	.byte	0x09
	.zero		1


	//   ....[6]....
        /*0d2c*/ 	.word	0x000003a0
        /*0d30*/ 	.word	0x000000ff
        /*0d34*/ 	.word	0x00000018
        /*0d38*/ 	.short	0x0100
        /*0d3a*/ 	.byte	0x09
	.zero		1


	//   ....[7]....
        /*0d3c*/ 	.word	0x000003b0
        /*0d40*/ 	.word	0x000000ff
        /*0d44*/ 	.word	0x00000060
        /*0d48*/ 	.short	0x0100
        /*0d4a*/ 	.byte	0x09
	.zero		1


	//   ....[8]....
        /*0d4c*/ 	.word	0x000003c0
        /*0d50*/ 	.word	0x000000ff
        /*0d54*/ 	.word	0x00000020
        /*0d58*/ 	.short	0x0100
        /*0d5a*/ 	.byte	0x09
	.zero		1


	//   ....[9]....
        /*0d5c*/ 	.word	0x000003d0
        /*0d60*/ 	.word	0x000000ff
        /*0d64*/ 	.word	0x00000068
        /*0d68*/ 	.short	0x0100
        /*0d6a*/ 	.byte	0x09
	.zero		1


	//   ....[10]....
        /*0d6c*/ 	.word	0x000003e0
        /*0d70*/ 	.word	0x000000ff
        /*0d74*/ 	.word	0x00000028
        /*0d78*/ 	.short	0x0100
        /*0d7a*/ 	.byte	0x09
	.zero		1


	//   ....[11]....
        /*0d7c*/ 	.word	0x000003f0
        /*0d80*/ 	.word	0x000000ff
        /*0d84*/ 	.word	0x00000070
        /*0d88*/ 	.short	0x0100
        /*0d8a*/ 	.byte	0x09
	.zero		1


	//   ....[12]....
        /*0d8c*/ 	.word	0x00000400
        /*0d90*/ 	.word	0x000000ff
        /*0d94*/ 	.word	0x00000030
        /*0d98*/ 	.short	0x0100
        /*0d9a*/ 	.byte	0x09
	.zero		1


	//   ....[13]....
        /*0d9c*/ 	.word	0x00000410
        /*0da0*/ 	.word	0x000000ff
        /*0da4*/ 	.word	0x00000078
        /*0da8*/ 	.short	0x0100
        /*0daa*/ 	.byte	0x09
	.zero		1


	//   ....[14]....
        /*0dac*/ 	.word	0x00000420
        /*0db0*/ 	.word	0x000000ff
        /*0db4*/ 	.word	0x00000038
        /*0db8*/ 	.short	0x0100
        /*0dba*/ 	.byte	0x09
	.zero		1


	//   ....[15]....
        /*0dbc*/ 	.word	0x00000430
        /*0dc0*/ 	.word	0x000000ff
        /*0dc4*/ 	.word	0x00000080
        /*0dc8*/ 	.short	0x0100
        /*0dca*/ 	.byte	0x09
	.zero		1


	//   ....[16]....
        /*0dcc*/ 	.word	0x00000440
        /*0dd0*/ 	.word	0x000000ff
        /*0dd4*/ 	.word	0x00000040
        /*0dd8*/ 	.short	0x0100
        /*0dda*/ 	.byte	0x09
	.zero		1


	//   ....[17]....
        /*0ddc*/ 	.word	0x00000450
        /*0de0*/ 	.word	0x000000ff
        /*0de4*/ 	.word	0x00000088
        /*0de8*/ 	.short	0x0100
        /*0dea*/ 	.byte	0x09
	.zero		1


	//   ....[18]....
        /*0dec*/ 	.word	0x00000800
        /*0df0*/ 	.word	0x000000ff
        /*0df4*/ 	.word	0x000000a0
        /*0df8*/ 	.short	0x0100
        /*0dfa*/ 	.byte	0x06
	.zero		1


	//   ....[19]....
        /*0dfc*/ 	.word	0x00000830
        /*0e00*/ 	.word	0x000000ff
        /*0e04*/ 	.word	0x000000a8
        /*0e08*/ 	.short	0x0100
        /*0e0a*/ 	.byte	0x06
	.zero		1


	//   ....[20]....
        /*0e0c*/ 	.word	0x00001e10
        /*0e10*/ 	.word	0x000000ff
        /*0e14*/ 	.word	0x00000000
        /*0e18*/ 	.short	0x010a
        /*0e1a*/ 	.byte	0x06
	.zero		1


	//   ....[21]....
        /*0e1c*/ 	.word	0x00001e50
        /*0e20*/ 	.word	0x000000ff
        /*0e24*/ 	.word	0x00000000
        /*0e28*/ 	.short	0x010a
        /*0e2a*/ 	.byte	0x06
	.zero		1


	//   ....[22]....
        /*0e2c*/ 	.word	0x000030e0
        /*0e30*/ 	.word	0x000000ff
        /*0e34*/ 	.word	0x00000000
        /*0e38*/ 	.short	0x010a
        /*0e3a*/ 	.byte	0x10
	.zero		1


	//   ....[23]....
        /*0e3c*/ 	.word	0x00003120
        /*0e40*/ 	.word	0x000000ff
        /*0e44*/ 	.word	0x00000000
        /*0e48*/ 	.short	0x010a
        /*0e4a*/ 	.byte	0x10
	.zero		1


	//   ....[24]....
        /*0e4c*/ 	.word	0x00004200
        /*0e50*/ 	.word	0x000000e5
        /*0e54*/ 	.word	0x00000000
        /*0e58*/ 	.short	0x0101
        /*0e5a*/ 	.byte	0x3f
	.zero		1


	//   ....[25]....
        /*0e5c*/ 	.word	0x000053f0
        /*0e60*/ 	.word	0x00000018
        /*0e64*/ 	.word	0x00000000
        /*0e68*/ 	.short	0x0101
        /*0e6a*/ 	.byte	0x3f
	.zero		1


	//   ....[26]....
        /*0e6c*/ 	.word	0x0000f7a0
        /*0e70*/ 	.word	0x0000000d
        /*0e74*/ 	.word	0x00000048
        /*0e78*/ 	.short	0x010a
        /*0e7a*/ 	.byte	0x3f
	.zero		1


	//   ....[27]....
        /*0e7c*/ 	.word	0x0000fb70
        /*0e80*/ 	.word	0x00000005
        /*0e84*/ 	.word	0x000000a8
        /*0e88*/ 	.short	0x0101
        /*0e8a*/ 	.byte	0x3f
	.zero		1


	//   ....[28]....
        /*0e8c*/ 	.word	0x000102f0
        /*0e90*/ 	.word	0x00000007
        /*0e94*/ 	.word	0x00000000
        /*0e98*/ 	.short	0x010a
        /*0e9a*/ 	.byte	0x3f
	.zero		1


	//   ....[29]....
        /*0e9c*/ 	.word	0x00010370
        /*0ea0*/ 	.word	0x00000008
        /*0ea4*/ 	.word	0x00000000
        /*0ea8*/ 	.short	0x010a
        /*0eaa*/ 	.byte	0x3f
	.zero		1


	//   ....[30]....
        /*0eac*/ 	.word	0x00010400
        /*0eb0*/ 	.word	0x00000009
        /*0eb4*/ 	.word	0x00000000
        /*0eb8*/ 	.short	0x010a
        /*0eba*/ 	.byte	0x3f
	.zero		1


	//   ....[31]....
        /*0ebc*/ 	.word	0x00010490
        /*0ec0*/ 	.word	0x00000008
        /*0ec4*/ 	.word	0x00000000
        /*0ec8*/ 	.short	0x010a
        /*0eca*/ 	.byte	0x3f
	.zero		1


	//   ....[32]....
        /*0ecc*/ 	.word	0x00010520
        /*0ed0*/ 	.word	0x00000009
        /*0ed4*/ 	.word	0x00000000
        /*0ed8*/ 	.short	0x010a
        /*0eda*/ 	.byte	0x3f
	.zero		1


	//   ....[33]....
        /*0edc*/ 	.word	0x000105b0
        /*0ee0*/ 	.word	0x00000008
        /*0ee4*/ 	.word	0x00000000
        /*0ee8*/ 	.short	0x010a
        /*0eea*/ 	.byte	0x3f
	.zero		1


	//   ....[34]....
        /*0eec*/ 	.word	0x00010640
        /*0ef0*/ 	.word	0x00000009
        /*0ef4*/ 	.word	0x00000000
        /*0ef8*/ 	.short	0x010a
        /*0efa*/ 	.byte	0x3f
	.zero		1


	//   ....[35]....
        /*0efc*/ 	.word	0x000106d0
        /*0f00*/ 	.word	0x00000006
        /*0f04*/ 	.word	0x00000000
        /*0f08*/ 	.short	0x010a
        /*0f0a*/ 	.byte	0x3f
	.zero		1


	//   ....[36]....
        /*0f0c*/ 	.word	0x00010760
        /*0f10*/ 	.word	0x00000003
        /*0f14*/ 	.word	0x00000000
        /*0f18*/ 	.short	0x010a
        /*0f1a*/ 	.byte	0x3f
	.zero		1


	//   ....[37]....
        /*0f1c*/ 	.word	0x000107d0
        /*0f20*/ 	.word	0x00000003
        /*0f24*/ 	.word	0x00000000
        /*0f28*/ 	.short	0x010a
        /*0f2a*/ 	.byte	0x3f
	.zero		1


	//   ....[38]....
        /*0f2c*/ 	.word	0x00010840
        /*0f30*/ 	.word	0x00000000
        /*0f34*/ 	.word	0x00000000
        /*0f38*/ 	.short	0x010a
        /*0f3a*/ 	.byte	0x3f
	.zero		1


	//   ....[39]....
        /*0f3c*/ 	.word	0x00010920
        /*0f40*/ 	.word	0x0000000d
        /*0f44*/ 	.word	0x00000048
        /*0f48*/ 	.short	0x010a
        /*0f4a*/ 	.byte	0x3f
	.zero		1


	//   ....[40]....
        /*0f4c*/ 	.word	0x000109f0
        /*0f50*/ 	.word	0x00000007
        /*0f54*/ 	.word	0x00000000
        /*0f58*/ 	.short	0x010a
        /*0f5a*/ 	.byte	0x3f
	.zero		1


	//   ....[41]....
        /*0f5c*/ 	.word	0x00010a40
        /*0f60*/ 	.word	0x00000008
        /*0f64*/ 	.word	0x00000000
        /*0f68*/ 	.short	0x010a
        /*0f6a*/ 	.byte	0x3f
	.zero		1


	//   ....[42]....
        /*0f6c*/ 	.word	0x00010a90
        /*0f70*/ 	.word	0x00000009
        /*0f74*/ 	.word	0x00000000
        /*0f78*/ 	.short	0x010a
        /*0f7a*/ 	.byte	0x3f
	.zero		1


	//   ....[43]....
        /*0f7c*/ 	.word	0x00010ae0
        /*0f80*/ 	.word	0x00000008
        /*0f84*/ 	.word	0x00000000
        /*0f88*/ 	.short	0x010a
        /*0f8a*/ 	.byte	0x3f
	.zero		1


	//   ....[44]....
        /*0f8c*/ 	.word	0x00010b30
        /*0f90*/ 	.word	0x00000009
        /*0f94*/ 	.word	0x00000000
        /*0f98*/ 	.short	0x010a
        /*0f9a*/ 	.byte	0x3f
	.zero		1


	//   ....[45]....
        /*0f9c*/ 	.word	0x00010b80
        /*0fa0*/ 	.word	0x00000008
        /*0fa4*/ 	.word	0x00000000
        /*0fa8*/ 	.short	0x010a
        /*0faa*/ 	.byte	0x3f
	.zero		1


	//   ....[46]....
        /*0fac*/ 	.word	0x00010bd0
        /*0fb0*/ 	.word	0x00000009
        /*0fb4*/ 	.word	0x00000000
        /*0fb8*/ 	.short	0x010a
        /*0fba*/ 	.byte	0x3f
	.zero		1


	//   ....[47]....
        /*0fbc*/ 	.word	0x00010c20
        /*0fc0*/ 	.word	0x00000006
        /*0fc4*/ 	.word	0x00000000
        /*0fc8*/ 	.short	0x010a
        /*0fca*/ 	.byte	0x3f
	.zero		1


	//----- nvinfo : EIATTR_NUM_MBARRIERS
	.align		4
.L_30:
        /*0fcc*/ 	.byte	0x03, 0x38
        /*0fce*/ 	.short	0x0014


	//----- nvinfo : EIATTR_EXIT_INSTR_OFFSETS
	.align		4
        /*0fd0*/ 	.byte	0x04, 0x1c
        /*0fd2*/ 	.short	(.L_32 - .L_31)


	//   ....[0]....
.L_31:
        /*0fd4*/ 	.word	0x00000a10


	//   ....[1]....
        /*0fd8*/ 	.word	0x000012a0


	//   ....[2]....
        /*0fdc*/ 	.word	0x0000ee90


	//   ....[3]....
        /*0fe0*/ 	.word	0x0000f420


	//   ....[4]....
        /*0fe4*/ 	.word	0x000107b0


	//----- nvinfo : EIATTR_MAX_THREADS
	.align		4
.L_32:
        /*0fe8*/ 	.byte	0x04, 0x05
        /*0fea*/ 	.short	(.L_34 - .L_33)
.L_33:
        /*0fec*/ 	.word	0x00000180
        /*0ff0*/ 	.word	0x00000001
        /*0ff4*/ 	.word	0x00000001


	//----- nvinfo : EIATTR_CRS_STACK_SIZE
	.align		4
.L_34:
        /*0ff8*/ 	.byte	0x04, 0x1e
        /*0ffa*/ 	.short	(.L_36 - .L_35)
.L_35:
        /*0ffc*/ 	.word	0x00000000


	//----- nvinfo : EIATTR_CBANK_PARAM_SIZE
	.align		4
.L_36:
        /*1000*/ 	.byte	0x03, 0x19
        /*1002*/ 	.short	0x0470


	//----- nvinfo : EIATTR_PARAM_CBANK
	.align		4
        /*1004*/ 	.byte	0x04, 0x0a
        /*1006*/ 	.short	(.L_38 - .L_37)
	.align		4
.L_37:
        /*1008*/ 	.word	index@(.nv.constant0._ZN7cutlass13device_kernelINS_4gemm6kernel13GemmUniversalIN4cute5tupleIJiiiiEEENS1_10collective13CollectiveMmaINS1_37MainloopSm90TmaGmmaWarpSpecializedFP8ILi9ENS5_IJNS4_1CILi1EEENSA_ILi4EEESB_EEENS1_35KernelTmaWarpSpecializedCooperativeEEENS5_IJNSA_ILi256EEENSA_ILi128EEENSA_ILi64EEEEEENS_12float_e4m3_tENS5_IJlSB_lEEESK_SL_NS4_8TiledMMAINS4_8MMA_AtomIJNS4_4SM904GMMA31MMA_64x128x32_F32E4M3E4M3_SS_TNILNSP_7ScaleInE1ELSR_1EEEEEENS4_6LayoutINS5_IJNSA_ILi2EEESB_SB_EEENS5_IJSB_NSA_ILi0EEESX_EEEEENS5_IJNS4_10UnderscoreES10_S10_EEEEENS4_23SM90_TMA_LOAD_MULTICASTENS4_14ComposedLayoutINS4_7SwizzleILi2ELi4ELi3EEENS4_18smem_ptr_flag_bitsILi8EEENSU_INS5_IJNSA_ILi8EEESI_EEENS5_IJSI_SB_EEEEEEEvNS4_8identityENS4_13SM90_TMA_LOADES1D_vS1E_EENS_8epilogue10collective6detail29Sm90TmaWarpSpecializedAdapterINS1I_15DefaultEpilogueISK_SL_SL_NS1H_6thread17LinearCombinationISK_Li1EffLNS1M_9ScaleType4KindE0ELNS_15FloatRoundStyleE2ESK_EENS1_15EpilogueDefaultEEEEEvvEEEEvNT_6ParamsE)
        /*100c*/ 	.short	0x0210
        /*100e*/ 	.short	0x0470


	//----- nvinfo : EIATTR_SW_WAR
	.align		4
.L_38:
        /*1010*/ 	.byte	0x04, 0x36
        /*1012*/ 	.short	(.L_40 - .L_39)
.L_39:
        /*1014*/ 	.word	0x00000008
.L_40:


//--------------------- .nv.callgraph             --------------------------
	.section	.nv.callgraph,"",@"SHT_CUDA_CALLGRAPH"
	.align	4
	.sectionentsize	8
	.align		4
        /*0000*/ 	.word	0x00000000
	.align		4
        /*0004*/ 	.word	0xffffffff
	.align		4
        /*0008*/ 	.word	0x00000000
	.align		4
        /*000c*/ 	.word	0xfffffffe
	.align		4
        /*0010*/ 	.word	0x00000000
	.align		4
        /*0014*/ 	.word	0xfffffffd
	.align		4
        /*0018*/ 	.word	0x00000000
	.align		4
        /*001c*/ 	.word	0xfffffffc


//--------------------- .nv.constant4             --------------------------
	.section	.nv.constant4,"a",@progbits
	.align	8
	.align		8
.nv.constant4:
        /*0000*/ 	.dword	_ZN40_INTERNAL_845c7149_4_k_cu_e5df6433_160044cuda3std3__45__cpo5beginE
	.align		8
        /*0008*/ 	.dword	_ZN40_INTERNAL_845c7149_4_k_cu_e5df6433_160044cuda3std3__45__cpo3endE
	.align		8
        /*0010*/ 	.dword	_ZN40_INTERNAL_845c7149_4_k_cu_e5df6433_160044cuda3std3__45__cpo6cbeginE
	.align		8
        /*0018*/ 	.dword	_ZN40_INTERNAL_845c7149_4_k_cu_e5df6433_160044cuda3std3__45__cpo4cendE
	.align		8
        /*0020*/ 	.dword	_ZN40_INTERNAL_845c7149_4_k_cu_e5df6433_160044cuda3std3__442_GLOBAL__N__845c7149_4_k_cu_e5df6433_160046ignoreE
	.align		8
        /*0028*/ 	.dword	_ZN40_INTERNAL_845c7149_4_k_cu_e5df6433_160044cuda3std3__419piecewise_constructE
	.align		8
        /*0030*/ 	.dword	_ZN40_INTERNAL_845c7149_4_k_cu_e5df6433_160044cuda3std3__48in_placeE
	.align		8
        /*0038*/ 	.dword	_ZN40_INTERNAL_845c7149_4_k_cu_e5df6433_160044cuda3std6ranges3__45__cpo4swapE
	.align		8
        /*0040*/ 	.dword	_ZN40_INTERNAL_845c7149_4_k_cu_e5df6433_160044cuda3std6ranges3__45__cpo9iter_moveE
	.align		8
        /*0048*/ 	.dword	_ZN40_INTERNAL_845c7149_4_k_cu_e5df6433_160044cute7productE
	.align		8
        /*0050*/ 	.dword	_ZN40_INTERNAL_845c7149_4_k_cu_e5df6433_160044cute1_E


//--------------------- .text._ZN7cutlass13device_kernelINS_4gemm6kernel13GemmUniversalIN4cute5tupleIJiiiiEEENS1_10collective13CollectiveMmaINS1_37MainloopSm90TmaGmmaWarpSpecializedFP8ILi9ENS5_IJNS4_1CILi1EEENSA_ILi4EEESB_EEENS1_35KernelTmaWarpSpecializedCooperativeEEENS5_IJNSA_ILi256EEENSA_ILi128EEENSA_ILi64EEEEEENS_12float_e4m3_tENS5_IJlSB_lEEESK_SL_NS4_8TiledMMAINS4_8MMA_AtomIJNS4_4SM904GMMA31MMA_64x128x32_F32E4M3E4M3_SS_TNILNSP_7ScaleInE1ELSR_1EEEEEENS4_6LayoutINS5_IJNSA_ILi2EEESB_SB_EEENS5_IJSB_NSA_ILi0EEESX_EEEEENS5_IJNS4_10UnderscoreES10_S10_EEEEENS4_23SM90_TMA_LOAD_MULTICASTENS4_14ComposedLayoutINS4_7SwizzleILi2ELi4ELi3EEENS4_18smem_ptr_flag_bitsILi8EEENSU_INS5_IJNSA_ILi8EEESI_EEENS5_IJSI_SB_EEEEEEEvNS4_8identityENS4_13SM90_TMA_LOADES1D_vS1E_EENS_8epilogue10collective6detail29Sm90TmaWarpSpecializedAdapterINS1I_15DefaultEpilogueISK_SL_SL_NS1H_6thread17LinearCombinationISK_Li1EffLNS1M_9ScaleType4KindE0ELNS_15FloatRoundStyleE2ESK_EENS1_15EpilogueDefaultEEEEEvvEEEEvNT_6ParamsE --------------------------
	.section	.text._ZN7cutlass13device_kernelINS_4gemm6kernel13GemmUniversalIN4cute5tupleIJiiiiEEENS1_10collective13CollectiveMmaINS1_37MainloopSm90TmaGmmaWarpSpecializedFP8ILi9ENS5_IJNS4_1CILi1EEENSA_ILi4EEESB_EEENS1_35KernelTmaWarpSpecializedCooperativeEEENS5_IJNSA_ILi256EEENSA_ILi128EEENSA_ILi64EEEEEENS_12float_e4m3_tENS5_IJlSB_lEEESK_SL_NS4_8TiledMMAINS4_8MMA_AtomIJNS4_4SM904GMMA31MMA_64x128x32_F32E4M3E4M3_SS_TNILNSP_7ScaleInE1ELSR_1EEEEEENS4_6LayoutINS5_IJNSA_ILi2EEESB_SB_EEENS5_IJSB_NSA_ILi0EEESX_EEEEENS5_IJNS4_10UnderscoreES10_S10_EEEEENS4_23SM90_TMA_LOAD_MULTICASTENS4_14ComposedLayoutINS4_7SwizzleILi2ELi4ELi3EEENS4_18smem_ptr_flag_bitsILi8EEENSU_INS5_IJNSA_ILi8EEESI_EEENS5_IJSI_SB_EEEEEEEvNS4_8identityENS4_13SM90_TMA_LOADES1D_vS1E_EENS_8epilogue10collective6detail29Sm90TmaWarpSpecializedAdapterINS1I_15DefaultEpilogueISK_SL_SL_NS1H_6thread17LinearCombinationISK_Li1EffLNS1M_9ScaleType4KindE0ELNS_15FloatRoundStyleE2ESK_EENS1_15EpilogueDefaultEEEEEvvEEEEvNT_6ParamsE,"ax",@progbits
	.align	128
.text._ZN7cutlass13device_kernelINS_4gemm6kernel13GemmUniversalIN4cute5tupleIJiiiiEEENS1_10collective13CollectiveMmaINS1_37MainloopSm90TmaGmmaWarpSpecializedFP8ILi9ENS5_IJNS4_1CILi1EEENSA_ILi4EEESB_EEENS1_35KernelTmaWarpSpecializedCooperativeEEENS5_IJNSA_ILi256EEENSA_ILi128EEENSA_ILi64EEEEEENS_12float_e4m3_tENS5_IJlSB_lEEESK_SL_NS4_8TiledMMAINS4_8MMA_AtomIJNS4_4SM904GMMA31MMA_64x128x32_F32E4M3E4M3_SS_TNILNSP_7ScaleInE1ELSR_1EEEEEENS4_6LayoutINS5_IJNSA_ILi2EEESB_SB_EEENS5_IJSB_NSA_ILi0EEESX_EEEEENS5_IJNS4_10UnderscoreES10_S10_EEEEENS4_23SM90_TMA_LOAD_MULTICASTENS4_14ComposedLayoutINS4_7SwizzleILi2ELi4ELi3EEENS4_18smem_ptr_flag_bitsILi8EEENSU_INS5_IJNSA_ILi8EEESI_EEENS5_IJSI_SB_EEEEEEEvNS4_8identityENS4_13SM90_TMA_LOADES1D_vS1E_EENS_8epilogue10collective6detail29Sm90TmaWarpSpecializedAdapterINS1I_15DefaultEpilogueISK_SL_SL_NS1H_6thread17LinearCombinationISK_Li1EffLNS1M_9ScaleType4KindE0ELNS_15FloatRoundStyleE2ESK_EENS1_15EpilogueDefaultEEEEEvvEEEEvNT_6ParamsE:
        .type           _ZN7cutlass13device_kernelINS_4gemm6kernel13GemmUniversalIN4cute5tupleIJiiiiEEENS1_10collective13CollectiveMmaINS1_37MainloopSm90TmaGmmaWarpSpecializedFP8ILi9ENS5_IJNS4_1CILi1EEENSA_ILi4EEESB_EEENS1_35KernelTmaWarpSpecializedCooperativeEEENS5_IJNSA_ILi256EEENSA_ILi128EEENSA_ILi64EEEEEENS_12float_e4m3_tENS5_IJlSB_lEEESK_SL_NS4_8TiledMMAINS4_8MMA_AtomIJNS4_4SM904GMMA31MMA_64x128x32_F32E4M3E4M3_SS_TNILNSP_7ScaleInE1ELSR_1EEEEEENS4_6LayoutINS5_IJNSA_ILi2EEESB_SB_EEENS5_IJSB_NSA_ILi0EEESX_EEEEENS5_IJNS4_10UnderscoreES10_S10_EEEEENS4_23SM90_TMA_LOAD_MULTICASTENS4_14ComposedLayoutINS4_7SwizzleILi2ELi4ELi3EEENS4_18smem_ptr_flag_bitsILi8EEENSU_INS5_IJNSA_ILi8EEESI_EEENS5_IJSI_SB_EEEEEEEvNS4_8identityENS4_13SM90_TMA_LOADES1D_vS1E_EENS_8epilogue10collective6detail29Sm90TmaWarpSpecializedAdapterINS1I_15DefaultEpilogueISK_SL_SL_NS1H_6thread17LinearCombinationISK_Li1EffLNS1M_9ScaleType4KindE0ELNS_15FloatRoundStyleE2ESK_EENS1_15EpilogueDefaultEEEEEvvEEEEvNT_6ParamsE,@function
        .size           _ZN7cutlass13device_kernelINS_4gemm6kernel13GemmUniversalIN4cute5tupleIJiiiiEEENS1_10collective13CollectiveMmaINS1_37MainloopSm90TmaGmmaWarpSpecializedFP8ILi9ENS5_IJNS4_1CILi1EEENSA_ILi4EEESB_EEENS1_35KernelTmaWarpSpecializedCooperativeEEENS5_IJNSA_ILi256EEENSA_ILi128EEENSA_ILi64EEEEEENS_12float_e4m3_tENS5_IJlSB_lEEESK_SL_NS4_8TiledMMAINS4_8MMA_AtomIJNS4_4SM904GMMA31MMA_64x128x32_F32E4M3E4M3_SS_TNILNSP_7ScaleInE1ELSR_1EEEEEENS4_6LayoutINS5_IJNSA_ILi2EEESB_SB_EEENS5_IJSB_NSA_ILi0EEESX_EEEEENS5_IJNS4_10UnderscoreES10_S10_EEEEENS4_23SM90_TMA_LOAD_MULTICASTENS4_14ComposedLayoutINS4_7SwizzleILi2ELi4ELi3EEENS4_18smem_ptr_flag_bitsILi8EEENSU_INS5_IJNSA_ILi8EEESI_EEENS5_IJSI_SB_EEEEEEEvNS4_8identityENS4_13SM90_TMA_LOADES1D_vS1E_EENS_8epilogue10collective6detail29Sm90TmaWarpSpecializedAdapterINS1I_15DefaultEpilogueISK_SL_SL_NS1H_6thread17LinearCombinationISK_Li1EffLNS1M_9ScaleType4KindE0ELNS_15FloatRoundStyleE2ESK_EENS1_15EpilogueDefaultEEEEEvvEEEEvNT_6ParamsE,(.L_x_345 - _ZN7cutlass13device_kernelINS_4gemm6kernel13GemmUniversalIN4cute5tupleIJiiiiEEENS1_10collective13CollectiveMmaINS1_37MainloopSm90TmaGmmaWarpSpecializedFP8ILi9ENS5_IJNS4_1CILi1EEENSA_ILi4EEESB_EEENS1_35KernelTmaWarpSpecializedCooperativeEEENS5_IJNSA_ILi256EEENSA_ILi128EEENSA_ILi64EEEEEENS_12float_e4m3_tENS5_IJlSB_lEEESK_SL_NS4_8TiledMMAINS4_8MMA_AtomIJNS4_4SM904GMMA31MMA_64x128x32_F32E4M3E4M3_SS_TNILNSP_7ScaleInE1ELSR_1EEEEEENS4_6LayoutINS5_IJNSA_ILi2EEESB_SB_EEENS5_IJSB_NSA_ILi0EEESX_EEEEENS5_IJNS4_10UnderscoreES10_S10_EEEEENS4_23SM90_TMA_LOAD_MULTICASTENS4_14ComposedLayoutINS4_7SwizzleILi2ELi4ELi3EEENS4_18smem_ptr_flag_bitsILi8EEENSU_INS5_IJNSA_ILi8EEESI_EEENS5_IJSI_SB_EEEEEEEvNS4_8identityENS4_13SM90_TMA_LOADES1D_vS1E_EENS_8epilogue10collective6detail29Sm90TmaWarpSpecializedAdapterINS1I_15DefaultEpilogueISK_SL_SL_NS1H_6thread17LinearCombinationISK_Li1EffLNS1M_9ScaleType4KindE0ELNS_15FloatRoundStyleE2ESK_EENS1_15EpilogueDefaultEEEEEvvEEEEvNT_6ParamsE)
        .other          _ZN7cutlass13device_kernelINS_4gemm6kernel13GemmUniversalIN4cute5tupleIJiiiiEEENS1_10collective13CollectiveMmaINS1_37MainloopSm90TmaGmmaWarpSpecializedFP8ILi9ENS5_IJNS4_1CILi1EEENSA_ILi4EEESB_EEENS1_35KernelTmaWarpSpecializedCooperativeEEENS5_IJNSA_ILi256EEENSA_ILi128EEENSA_ILi64EEEEEENS_12float_e4m3_tENS5_IJlSB_lEEESK_SL_NS4_8TiledMMAINS4_8MMA_AtomIJNS4_4SM904GMMA31MMA_64x128x32_F32E4M3E4M3_SS_TNILNSP_7ScaleInE1ELSR_1EEEEEENS4_6LayoutINS5_IJNSA_ILi2EEESB_SB_EEENS5_IJSB_NSA_ILi0EEESX_EEEEENS5_IJNS4_10UnderscoreES10_S10_EEEEENS4_23SM90_TMA_LOAD_MULTICASTENS4_14ComposedLayoutINS4_7SwizzleILi2ELi4ELi3EEENS4_18smem_ptr_flag_bitsILi8EEENSU_INS5_IJNSA_ILi8EEESI_EEENS5_IJSI_SB_EEEEEEEvNS4_8identityENS4_13SM90_TMA_LOADES1D_vS1E_EENS_8epilogue10collective6detail29Sm90TmaWarpSpecializedAdapterINS1I_15DefaultEpilogueISK_SL_SL_NS1H_6thread17LinearCombinationISK_Li1EffLNS1M_9ScaleType4KindE0ELNS_15FloatRoundStyleE2ESK_EENS1_15EpilogueDefaultEEEEEvvEEEEvNT_6ParamsE,@"STO_CUDA_ENTRY STV_DEFAULT"
_ZN7cutlass13device_kernelINS_4gemm6kernel13GemmUniversalIN4cute5tupleIJiiiiEEENS1_10collective13CollectiveMmaINS1_37MainloopSm90TmaGmmaWarpSpecializedFP8ILi9ENS5_IJNS4_1CILi1EEENSA_ILi4EEESB_EEENS1_35KernelTmaWarpSpecializedCooperativeEEENS5_IJNSA_ILi256EEENSA_ILi128EEENSA_ILi64EEEEEENS_12float_e4m3_tENS5_IJlSB_lEEESK_SL_NS4_8TiledMMAINS4_8MMA_AtomIJNS4_4SM904GMMA31MMA_64x128x32_F32E4M3E4M3_SS_TNILNSP_7ScaleInE1ELSR_1EEEEEENS4_6LayoutINS5_IJNSA_ILi2EEESB_SB_EEENS5_IJSB_NSA_ILi0EEESX_EEEEENS5_IJNS4_10UnderscoreES10_S10_EEEEENS4_23SM90_TMA_LOAD_MULTICASTENS4_14ComposedLayoutINS4_7SwizzleILi2ELi4ELi3EEENS4_18smem_ptr_flag_bitsILi8EEENSU_INS5_IJNSA_ILi8EEESI_EEENS5_IJSI_SB_EEEEEEEvNS4_8identityENS4_13SM90_TMA_LOADES1D_vS1E_EENS_8epilogue10collective6detail29Sm90TmaWarpSpecializedAdapterINS1I_15DefaultEpilogueISK_SL_SL_NS1H_6thread17LinearCombinationISK_Li1EffLNS1M_9ScaleType4KindE0ELNS_15FloatRoundStyleE2ESK_EENS1_15EpilogueDefaultEEEEEvvEEEEvNT_6ParamsE:
[----:B------:R-:W0:Y:S02]  /*0000*/  LDC R1, c[0x0][0x28] ;  /* 0x00000a00ff017b82 */ /* 0x000e240000000800 */
[----:B0-----:R-:W-:Y:S01]  /*0010*/  VIADD R1, R1, 0xffffff00 ;  /* 0xffffff0001017836 */ /* 0x001fe20000000000 */
[----:B------:R-:W0:Y:S01]  /*0020*/  S2R R5, SR_TID.X ;  /* 0x0000000000057919 */ /* 0x000e220000002100 */
[----:B------:R-:W-:Y:S01]  /*0030*/  ELECT P0, URZ, PT ;  /* 0x00000000003f782f */ /* 0x000fe20003800000 */
[----:B------:R-:W-:Y:S01]  /*0040*/  BSSY B0, `(.L_x_0) ;  /* 0x0000015000007945 */ /* 0x000fe20003800000 */
[--C-:B0-----:R-:W-:Y:S02]  /*0050*/  SHF.R.U32.HI R0, RZ, 0x5, R5.reuse ;  /* 0x00000005ff007819 */ /* 0x101fe40000011605 */
[----:B------:R-:W-:-:S03]  /*0060*/  SHF.R.U32.HI R2, RZ, 0x7, R5 ;  /* 0x00000007ff027819 */ /* 0x000fc60000011605 */
[----:B------:R-:W0:Y:S04]  /*0070*/  SHFL.IDX PT, R3, R0, RZ, 0x1f ;  /* 0x00001fff00037589 */ /* 0x000e2800000e0000 */
[----:B------:R-:W1:Y:S01]  /*0080*/  SHFL.IDX PT, R2, R2, RZ, 0x1f ;  /* 0x00001fff02027589 */ /* 0x000e6200000e0000 */
[----:B0-----:R-:W-:Y:S02]  /*0090*/  R2UR UR4, R3 ;  /* 0x00000000030472ca */ /* 0x001fe400000e0000 */
[----:B-1----:R-:W-:-:S11]  /*00a0*/  R2UR UR6, R2 ;  /* 0x00000000020672ca */ /* 0x002fd600000e0000 */
[----:B------:R-:W-:Y:S02]  /*00b0*/  USHF.R.S32.HI UR5, URZ, 0x1f, UR4 ;  /* 0x0000001f3f057899 */ /* 0x000fe40008011404 */
[----:B------:R-:W-:Y:S02]  /*00c0*/  ISETP.NE.OR P0, PT, RZ, UR4, !P0 ;  /* 0x00000004ff007c0c */ /* 0x000fe4000c705670 */
[----:B------:R-:W-:-:S04]  /*00d0*/  ULEA.HI UR5, UR5, UR4, URZ, 0x2 ;  /* 0x0000000405057291 */ /* 0x000fc8000f8f103f */
[----:B------:R-:W-:-:S04]  /*00e0*/  ULOP3.LUT UR5, UR5, 0xfffffffc, URZ, 0xc0, !UPT ;  /* 0xfffffffc05057892 */ /* 0x000fc8000f8ec03f */
[----:B------:R-:W-:-:S03]  /*00f0*/  UIADD3 UR8, UR4, -UR5, URZ ;  /* 0x8000000504087290 */ /* 0x000fc6000fffe03f */
[----:B------:R-:W-:Y:S09]  /*0100*/  @P0 BRA `(.L_x_1) ;  /* 0x0000000000200947 */ /* 0x000ff20003800000 */
[----:B------:R-:W-:Y:S02]  /*0110*/  ULDC.64 UR4, c[0x0][0x198] ;  /* 0x0000660000047ab9 */ /* 0x000fe40000000a00 */
[----:B------:R-:W-:Y:S02]  /*0120*/  UIADD3 UR10, UP0, UR4, 0xf0, URZ ;  /* 0x000000f0040a7890 */ /* 0x000fe4000ff1e03f */
[----:B------:R-:W-:Y:S02]  /*0130*/  UIADD3 UR4, UP1, UR4, 0x1f0, URZ ;  /* 0x000001f004047890 */ /* 0x000fe4000ff3e03f */
[----:B------:R-:W-:Y:S02]  /*0140*/  UIADD3.X UR11, URZ, UR5, URZ, UP0, !UPT ;  /* 0x000000053f0b7290 */ /* 0x000fe400087fe43f */
[----:B------:R-:W-:-:S07]  /*0150*/  UIADD3.X UR5, URZ, UR5, URZ, UP1, !UPT ;  /* 0x000000053f057290 */ /* 0x000fce0008ffe43f */
[----:B------:R0:W-:Y:S02]  /*0160*/  UTMACCTL.PF [UR10] ;  /* 0x000000000a0079b9 */ /* 0x0001e40008040000 */
[----:B------:R0:W-:Y:S02]  /*0170*/  UTMACCTL.PF [UR4] ;  /* 0x00000000040079b9 */ /* 0x0001e40008040000 */
[----:B0-----:R-:W-:Y:S01]  /*0180*/  NOP ;  /* 0x0000000000007918 */ /* 0x001fe20000000000 */
.L_x_1:
[----:B------:R-:W-:Y:S05]  /*0190*/  BSYNC B0 ;  /* 0x0000000000007941 */ /* 0x000fea0003800000 */
.L_x_0:
[----:B------:R-:W0:Y:S01]  /*01a0*/  SHFL.IDX PT, R3, R0, RZ, 0x1f ;  /* 0x00001fff00037589 */ /* 0x000e2200000e0000 */
[----:B------:R-:W-:Y:S01]  /*01b0*/  UISETP.NE.AND UP0, UPT, UR8, 0x3, UPT ;  /* 0x000000030800788c */ /* 0x000fe2000bf05270 */
[----:B------:R-:W-:Y:S01]  /*01c0*/  ISETP.NE.AND P2, PT, RZ, UR6, PT ;  /* 0x00000006ff007c0c */ /* 0x000fe2000bf45270 */
[----:B------:R-:W-:Y:S02]  /*01d0*/  UIADD3 UR10, UR6, -0x1, URZ ;  /* 0xffffffff060a7890 */ /* 0x000fe4000fffe03f */
[----:B------:R-:W-:Y:S02]  /*01e0*/  UISETP.EQ.OR UP0, UPT, UR8, URZ, !UP0 ;  /* 0x0000003f0800728c */ /* 0x000fe4000c702670 */
[----:B------:R-:W-:Y:S02]  /*01f0*/  UISETP.GE.U32.AND UP1, UPT, UR10, 0x2, UPT ;  /* 0x000000020a00788c */ /* 0x000fe4000bf26070 */
[----:B------:R-:W-:-:S04]  /*0200*/  UISETP.EQ.AND UP0, UPT, UR6, URZ, UP0 ;  /* 0x0000003f0600728c */ /* 0x000fc80008702270 */
[----:B------:R-:W-:-:S04]  /*0210*/  USEL UR13, URZ, 0x1, !UP0 ;  /* 0x000000013f0d7887 */ /* 0x000fc8000c000000 */
[----:B------:R-:W-:Y:S01]  /*0220*/  USEL UR13, UR13, 0x2, UP1 ;  /* 0x000000020d0d7887 */ /* 0x000fe20008800000 */
[----:B0-----:R-:W-:-:S13]  /*0230*/  ISETP.NE.AND P0, PT, R3, RZ, PT ;  /* 0x000000ff0300720c */ /* 0x001fda0003f05270 */
[----:B------:R-:W-:Y:S05]  /*0240*/  @P0 BRA `(.L_x_2) ;  /* 0x00000000008c0947 */ /* 0x000fea0003800000 */
[----:B------:R-:W-:Y:S01]  /*0250*/  ELECT P0, URZ, PT ;  /* 0x00000000003f782f */ /* 0x000fe20003800000 */
[----:B------:R-:W-:-:S12]  /*0260*/  BSSY B0, `(.L_x_2) ;  /* 0x0000021000007945 */ /* 0x000fd80003800000 */
[----:B------:R-:W-:Y:S05]  /*0270*/  @!P0 BRA `(.L_x_3) ;  /* 0x00000000007c8947 */ /* 0x000fea0003800000 */
[----:B------:R-:W0:Y:S01]  /*0280*/  S2UR UR9, SR_CgaCtaId ;  /* 0x00000000000979c3 */ /* 0x000e220000008800 */
[----:B------:R-:W-:Y:S01]  /*0290*/  UMOV UR4, 0x400 ;  /* 0x0000040000047882 */ /* 0x000fe20000000000 */
[----:B------:R-:W-:Y:S01]  /*02a0*/  UMOV UR5, 0x1 ;  /* 0x0000000100057882 */ /* 0x000fe20000000000 */
[----:B------:R-:W-:Y:S02]  /*02b0*/  UMOV UR6, 0x8 ;  /* 0x0000000800067882 */ /* 0x000fe40000000000 */
[----:B------:R-:W-:-:S04]  /*02c0*/  UIADD3 UR6, -UR6, 0x100000, URZ ;  /* 0x0010000006067890 */ /* 0x000fc8000fffe13f */
[----:B------:R-:W-:Y:S02]  /*02d0*/  USHF.L.U32 UR7, UR6, 0xb, URZ ;  /* 0x0000000b06077899 */ /* 0x000fe4000800063f */
[----:B------:R-:W-:Y:S02]  /*02e0*/  USHF.L.U32 UR6, UR6, 0x1, URZ ;  /* 0x0000000106067899 */ /* 0x000fe4000800063f */
[----:B0-----:R-:W-:Y:S02]  /*02f0*/  ULEA UR9, UR9, UR4, 0x18 ;  /* 0x0000000409097291 */ /* 0x001fe4000f8ec03f */
[----:B------:R-:W-:-:S04]  /*0300*/  UIADD3 UR4, -UR5, 0x100000, URZ ;  /* 0x0010000005047890 */ /* 0x000fc8000fffe13f */
[----:B------:R-:W-:Y:S02]  /*0310*/  USHF.L.U32 UR5, UR4, 0xb, URZ ;  /* 0x0000000b04057899 */ /* 0x000fe4000800063f */
[----:B------:R-:W-:Y:S01]  /*0320*/  USHF.L.U32 UR4, UR4, 0x1, URZ ;  /* 0x0000000104047899 */ /* 0x000fe2000800063f */
[----:B------:R-:W0:Y:S11]  /*0330*/  FENCE.VIEW.ASYNC.S ;  /* 0x00000000000073c6 */ /* 0x000e360000000000 */
[----:B0-----:R0:W1:Y:S01]  /*0340*/  SYNCS.EXCH.64 URZ, [UR9], UR4 ;  /* 0x00000004093f75b2 */ /* 0x0010620008000100 */
[----:B------:R0:W2:Y:S01]  /*0350*/  SYNCS.EXCH.64 URZ, [UR9+0x48], UR6 ;  /* 0x00004806093f75b2 */ /* 0x0000a20008000100 */
[----:B------:R0:W3:Y:S01]  /*0360*/  SYNCS.EXCH.64 URZ, [UR9+0x8], UR4 ;  /* 0x00000804093f75b2 */ /* 0x0000e20008000100 */
[----:B------:R0:W4:Y:S01]  /*0370*/  SYNCS.EXCH.64 URZ, [UR9+0x50], UR6 ;  /* 0x00005006093f75b2 */ /* 0x0001220008000100 */
[----:B------:R0:W0:Y:S01]  /*0380*/  SYNCS.EXCH.64 URZ, [UR9+0x10], UR4 ;  /* 0x00001004093f75b2 */ /* 0x0000220008000100 */
        /* <DEDUP_REMOVED lines=13> */
[----:B------:R-:W-:Y:S01]  /*0460*/  NOP ;  /* 0x0000000000007918 */ /* 0x000fe20000000000 */
.L_x_3:
[----:B0-----:R-:W-:Y:S05]  /*0470*/  BSYNC B0 ;  /* 0x0000000000007941 */ /* 0x001fea0003800000 */
.L_x_2:
[----:B------:R-:W-:Y:S01]  /*0480*/  SHF.R.S32.HI R4, RZ, 0x1f, R5 ;  /* 0x0000001fff047819 */ /* 0x000fe20000011405 */
[----:B------:R-:W0:Y:S01]  /*0490*/  SHFL.IDX PT, R0, R0, RZ, 0x1f ;  /* 0x00001fff00007589 */ /* 0x000e2200000e0000 */
[----:B------:R-:W-:Y:S01]  /*04a0*/  ELECT P0, URZ, PT ;  /* 0x00000000003f782f */ /* 0x000fe20003800000 */
[----:B------:R-:W5:Y:S01]  /*04b0*/  S2UR UR9, SR_CTAID.X ;  /* 0x00000000000979c3 */ /* 0x000f620000002500 */
[----:B------:R-:W-:Y:S01]  /*04c0*/  LEA.HI R4, R4, R5, RZ, 0x7 ;  /* 0x0000000504047211 */ /* 0x000fe200078f38ff */
[----:B------:R-:W1:Y:S01]  /*04d0*/  S2R R2, SR_CTAID.Y ;  /* 0x0000000000027919 */ /* 0x000e620000002600 */
[----:B------:R-:W-:Y:S01]  /*04e0*/  SHF.R.S32.HI R6, RZ, 0x1f, R3 ;  /* 0x0000001fff067819 */ /* 0x000fe20000011403 */
[----:B------:R-:W-:Y:S01]  /*04f0*/  ULDC UR4, c[0x0][0x154] ;  /* 0x0000550000047ab9 */ /* 0x000fe20000000800 */
[----:B------:R-:W-:Y:S01]  /*0500*/  LOP3.LUT R4, R4, 0xffffff80, RZ, 0xc0, !PT ;  /* 0xffffff8004047812 */ /* 0x000fe200078ec0ff */
[----:B------:R-:W-:Y:S01]  /*0510*/  NOP ;  /* 0x0000000000007918 */ /* 0x000fe20000000000 */
[----:B------:R-:W-:Y:S01]  /*0520*/  LEA.HI R6, R6, R3, RZ, 0x2 ;  /* 0x0000000306067211 */ /* 0x000fe200078f10ff */
[----:B------:R-:W2:Y:S01]  /*0530*/  LDC R11, c[0x0][0x148] ;  /* 0x00005200ff0b7b82 */ /* 0x000ea20000000800 */
[----:B------:R-:W-:Y:S01]  /*0540*/  NOP ;  /* 0x0000000000007918 */ /* 0x000fe20000000000 */
[----:B------:R-:W-:Y:S01]  /*0550*/  IMAD.IADD R4, R5, 0x1, -R4 ;  /* 0x0000000105047824 */ /* 0x000fe200078e0a04 */
[----:B------:R-:W-:-:S04]  /*0560*/  LOP3.LUT R6, R6, 0x3ffffffc, RZ, 0xc0, !PT ;  /* 0x3ffffffc06067812 */ /* 0x000fc800078ec0ff */
[----:B------:R-:W-:Y:S01]  /*0570*/  SHF.R.S32.HI R5, RZ, 0x1f, R4 ;  /* 0x0000001fff057819 */ /* 0x000fe20000011404 */
[----:B------:R-:W-:Y:S01]  /*0580*/  IMAD.IADD R6, R3, 0x1, -R6 ;  /* 0x0000000103067824 */ /* 0x000fe200078e0a06 */
[----:B------:R-:W3:Y:S02]  /*0590*/  LDC R8, c[0x0][0x144] ;  /* 0x00005100ff087b82 */ /* 0x000ee40000000800 */
[----:B------:R-:W-:Y:S02]  /*05a0*/  LEA.HI R5, R5, R4, RZ, 0x3 ;  /* 0x0000000405057211 */ /* 0x000fe400078f18ff */
[----:B0-----:R-:W-:Y:S02]  /*05b0*/  ISETP.NE.OR P0, PT, R0, RZ, !P0 ;  /* 0x000000ff0000720c */ /* 0x001fe40004705670 */
[--C-:B------:R-:W-:Y:S02]  /*05c0*/  SHF.R.S32.HI R0, RZ, 0x3, R5.reuse ;  /* 0x00000003ff007819 */ /* 0x100fe40000011405 */
[----:B------:R-:W-:-:S04]  /*05d0*/  SHF.R.S32.HI R5, RZ, 0x1f, R5 ;  /* 0x0000001fff057819 */ /* 0x000fc80000011405 */
[----:B------:R-:W-:-:S04]  /*05e0*/  LEA.HI R5, R5, R0, RZ, 0x2 ;  /* 0x0000000005057211 */ /* 0x000fc800078f10ff */
[----:B------:R-:W-:Y:S01]  /*05f0*/  LOP3.LUT R5, R5, 0xfffffffc, RZ, 0xc0, !PT ;  /* 0xfffffffc05057812 */ /* 0x000fe200078ec0ff */
[----:B------:R-:W-:Y:S01]  /*0600*/  VOTEU.ALL UP0, P0 ;  /* 0x00000000003f7886 */ /* 0x000fe20000000000 */
[----:B-1----:R-:W-:Y:S01]  /*0610*/  I2FP.F32.U32 R7, R2 ;  /* 0x0000000200077245 */ /* 0x002fe20000201000 */
[----:B------:R-:W-:Y:S02]  /*0620*/  VOTEU.ALL UP1, P0 ;  /* 0x00000000003f7886 */ /* 0x000fe40000020000 */
[----:B------:R-:W-:Y:S01]  /*0630*/  IMAD.IADD R5, R0, 0x1, -R5 ;  /* 0x0000000100057824 */ /* 0x000fe200078e0a05 */
[----:B------:R-:W0:Y:S01]  /*0640*/  @!UP0 S2UR UR7, SR_CgaCtaId ;  /* 0x00000000000789c3 */ /* 0x000e220000008800 */
[----:B-----5:R-:W-:Y:S01]  /*0650*/  I2FP.F32.U32 R0, UR9 ;  /* 0x0000000900007c45 */ /* 0x020fe20008201000 */
[----:B------:R-:W-:Y:S01]  /*0660*/  FMUL R9, R7, UR4 ;  /* 0x0000000407097c20 */ /* 0x000fe20008400000 */
[----:B------:R-:W-:Y:S01]  /*0670*/  IMAD R5, R6, 0x4, R5 ;  /* 0x0000000406057824 */ /* 0x000fe200078e0205 */
[----:B------:R-:W-:Y:S01]  /*0680*/  ULDC UR4, c[0x0][0x150] ;  /* 0x0000540000047ab9 */ /* 0x000fe20000000800 */
[----:B------:R-:W-:Y:S01]  /*0690*/  @!UP0 UMOV UR6, 0x400 ;  /* 0x0000040000068882 */ /* 0x000fe20000000000 */
[----:B------:R-:W-:Y:S01]  /*06a0*/  FMUL R7, R0, UR4 ;  /* 0x0000000400077c20 */ /* 0x000fe20008400000 */
[----:B------:R-:W-:Y:S01]  /*06b0*/  IMAD.SHL.U32 R0, R5, 0x4, RZ ;  /* 0x0000000405007824 */ /* 0x000fe200078e00ff */
[----:B------:R-:W1:Y:S01]  /*06c0*/  LDC R6, c[0x0][0x140] ;  /* 0x00005000ff067b82 */ /* 0x000e620000000800 */
[----:B------:R-:W5:Y:S01]  /*06d0*/  F2I.U32.TRUNC.NTZ R9, R9 ;  /* 0x0000000900097305 */ /* 0x000f62000020f000 */
[----:B------:R-:W-:-:S02]  /*06e0*/  UMOV UR4, 0x20 ;  /* 0x0000002000047882 */ /* 0x000fc40000000000 */
[----:B------:R-:W-:Y:S01]  /*06f0*/  LOP3.LUT R10, R5, 0xc, R0, 0x78, !PT ;  /* 0x0000000c050a7812 */ /* 0x000fe200078e7800 */
[----:B------:R-:W-:-:S04]  /*0700*/  @!UP0 UIADD3 UR4, -UR4, 0x100000, URZ ;  /* 0x0010000004048890 */ /* 0x000fc8000fffe13f */
[----:B------:R-:W-:Y:S02]  /*0710*/  @!UP0 USHF.L.U32 UR5, UR4, 0xb, URZ ;  /* 0x0000000b04058899 */ /* 0x000fe4000800063f */
[----:B------:R-:W-:Y:S01]  /*0720*/  @!UP0 USHF.L.U32 UR4, UR4, 0x1, URZ ;  /* 0x0000000104048899 */ /* 0x000fe2000800063f */
[----:B------:R-:W4:Y:S01]  /*0730*/  F2I.U32.TRUNC.NTZ R7, R7 ;  /* 0x0000000700077305 */ /* 0x000f22000020f000 */
[----:B------:R1:W-:Y:S01]  /*0740*/  STL [R1+0x78], R10 ;  /* 0x0000780a01007387 */ /* 0x0003e20000100800 */
[----:B-----5:R-:W-:Y:S01]  /*0750*/  IMAD.MOV R12, RZ, RZ, -R9 ;  /* 0x000000ffff0c7224 */ /* 0x020fe200078e0a09 */
[----:B0-----:R-:W-:Y:S01]  /*0760*/  @!UP0 ULEA UR6, UR7, UR6, 0x18 ;  /* 0x0000000607068291 */ /* 0x001fe2000f8ec03f */
[----:B------:R-:W-:Y:S02]  /*0770*/  VOTEU.ALL UP0, P0 ;  /* 0x00000000003f7886 */ /* 0x000fe40000000000 */
[----:B--2---:R-:W-:Y:S01]  /*0780*/  IMAD R5, R11, R12, R2 ;  /* 0x0000000c0b057224 */ /* 0x004fe200078e0202 */
[----:B------:R-:W-:-:S02]  /*0790*/  LOP3.LUT P0, RZ, R4, 0x7, RZ, 0xc0, !PT ;  /* 0x0000000704ff7812 */ /* 0x000fc4000780c0ff */
[----:B-1----:R-:W-:Y:S01]  /*07a0*/  ISETP.EQ.U32.AND P3, PT, R6, 0x1, PT ;  /* 0x000000010600780c */ /* 0x002fe20003f62070 */
[----:B----4-:R-:W-:Y:S01]  /*07b0*/  IMAD.MOV R7, RZ, RZ, -R7 ;  /* 0x000000ffff077224 */ /* 0x010fe200078e0a07 */
[----:B------:R-:W-:Y:S02]  /*07c0*/  ISETP.NE.AND P1, PT, R5, R10, PT ;  /* 0x0000000a0500720c */ /* 0x000fe40003f25270 */
[----:B------:R-:W-:Y:S01]  /*07d0*/  ISETP.LT.U32.AND P0, PT, R10, 0x4, !P0 ;  /* 0x000000040a00780c */ /* 0x000fe20004701070 */
[----:B---3--:R-:W-:Y:S01]  /*07e0*/  IMAD R0, R8, R7, UR9 ;  /* 0x0000000908007e24 */ /* 0x008fe2000f8e0207 */
[----:B------:R-:W0:Y:S02]  /*07f0*/  FENCE.VIEW.ASYNC.S ;  /* 0x00000000000073c6 */ /* 0x000e240000000000 */
[----:B0-----:R0:W1:Y:S02]  /*0800*/  @!UP0 SYNCS.EXCH.64 URZ, [UR6+0xa0], UR4 ;  /* 0x0000a004063f85b2 */ /* 0x0010640008000100 */
[----:B------:R-:W-:-:S04]  /*0810*/  ISETP.EQ.OR P1, PT, R0, RZ, !P1 ;  /* 0x000000ff0000720c */ /* 0x000fc80004f22670 */
[----:B------:R-:W-:Y:S01]  /*0820*/  PLOP3.LUT P0, PT, P0, P1, PT, 0x80, 0x0 ;  /* 0x000000000000781c */ /* 0x000fe20000703070 */
[----:B------:R0:W2:Y:S01]  /*0830*/  @!UP1 SYNCS.EXCH.64 URZ, [UR6+0xa8], UR4 ;  /* 0x0000a804063f95b2 */ /* 0x0000a20008000100 */
[----:B------:R-:W-:Y:S01]  /*0840*/  NOP ;  /* 0x0000000000007918 */ /* 0x000fe20000000000 */
[----:B------:R-:W-:Y:S10]  /*0850*/  @!P3 BRA `(.L_x_4) ;  /* 0x000000000008b947 */ /* 0x000ff40003800000 */
[----:B-12---:R-:W-:Y:S01]  /*0860*/  UCGABAR_ARV ;  /* 0x00000000000079c7 */ /* 0x006fe20008000000 */
[----:B------:R-:W-:Y:S05]  /*0870*/  BRA `(.L_x_5) ;  /* 0x0000000000047947 */ /* 0x000fea0003800000 */
.L_x_4:
[----:B-12---:R-:W-:Y:S01]  /*0880*/  NOP ;  /* 0x0000000000007918 */ /* 0x006fe20000000000 */
.L_x_5:
[----:B------:R-:W1:Y:S01]  /*0890*/  LDC R3, c[0x0][0x65c] ;  /* 0x00019700ff037b82 */ /* 0x000e620000000800 */
[----:B------:R-:W-:Y:S02]  /*08a0*/  IMAD.U32 R4, RZ, RZ, UR9 ;  /* 0x00000009ff047e24 */ /* 0x000fe4000f8e00ff */
[----:B------:R-:W-:Y:S01]  /*08b0*/  IMAD.MOV.U32 R5, RZ, RZ, RZ ;  /* 0x000000ffff057224 */ /* 0x000fe200078e00ff */
[----:B-1----:R-:W-:-:S13]  /*08c0*/  ISETP.NE.AND P4, PT, R3, 0x1, PT ;  /* 0x000000010300780c */ /* 0x002fda0003f85270 */
[----:B------:R-:W1:Y:S01]  /*08d0*/  @P4 LDC R7, c[0x0][0x10] ;  /* 0x00000400ff074b82 */ /* 0x000e620000000800 */
[----:B------:R-:W-:Y:S02]  /*08e0*/  @P4 IMAD.MOV.U32 R3, RZ, RZ, RZ ;  /* 0x000000ffff034224 */ /* 0x000fe400078e00ff */
[----:B------:R-:W-:-:S05]  /*08f0*/  @P4 IMAD.MOV.U32 R13, RZ, RZ, RZ ;  /* 0x000000ffff0d4224 */ /* 0x000fca00078e00ff */
[----:B------:R-:W2:Y:S01]  /*0900*/  @!P4 LDC R9, c[0x0][0xc] ;  /* 0x00000300ff09cb82 */ /* 0x000ea20000000800 */
[----:B-1----:R-:W-:-:S04]  /*0910*/  @P4 IMAD.WIDE.U32 R6, R7, UR9, R2 ;  /* 0x0000000907064c25 */ /* 0x002fc8000f8e0002 */
[----:B------:R-:W-:Y:S02]  /*0920*/  @P4 IMAD.MOV.U32 R19, RZ, RZ, R6 ;  /* 0x000000ffff134224 */ /* 0x000fe400078e0006 */
[----:B------:R-:W-:Y:S02]  /*0930*/  @P4 IMAD.IADD R23, R7, 0x1, R13 ;  /* 0x0000000107174824 */ /* 0x000fe400078e020d */
[----:B--2---:R-:W-:-:S04]  /*0940*/  @!P4 IMAD.WIDE.U32 R4, R2, R9, R4 ;  /* 0x000000090204c225 */ /* 0x004fc800078e0004 */
[----:B------:R-:W-:Y:S02]  /*0950*/  @!P4 IMAD.MOV.U32 R19, RZ, RZ, R4 ;  /* 0x000000ffff13c224 */ /* 0x000fe400078e0004 */
[----:B------:R-:W-:-:S03]  /*0960*/  @!P4 IMAD.MOV.U32 R23, RZ, RZ, R5 ;  /* 0x000000ffff17c224 */ /* 0x000fc600078e0005 */
[----:B------:R1:W-:Y:S04]  /*0970*/  STL [R1+0x80], R19 ;  /* 0x0000801301007387 */ /* 0x0003e80000100800 */
[----:B------:R1:W-:Y:S01]  /*0980*/  STL [R1+0x7c], R23 ;  /* 0x00007c1701007387 */ /* 0x0003e20000100800 */
[----:B------:R-:W-:Y:S05]  /*0990*/  @!P3 BRA `(.L_x_6) ;  /* 0x00000000000cb947 */ /* 0x000fea0003800000 */
[----:B------:R-:W-:Y:S01]  /*09a0*/  UCGABAR_WAIT ;  /* 0x0000000000007dc7 */ /* 0x000fe20008000000 */
[----:B------:R-:W-:Y:S01]  /*09b0*/  CCTL.IVALL ;  /* 0x00000000ff00798f */ /* 0x000fe20002000000 */
[----:B------:R-:W-:Y:S05]  /*09c0*/  BRA `(.L_x_7) ;  /* 0x0000000000047947 */ /* 0x000fea0003800000 */
.L_x_6:
[----:B------:R-:W-:Y:S06]  /*09d0*/  BAR.SYNC.DEFER_BLOCKING 0x0 ;  /* 0x0000000000007b1d */ /* 0x000fec0000010000 */
.L_x_7:
[----:B------:R-:W-:Y:S05]  /*09e0*/  @!P2 BRA `(.L_x_8) ;  /* 0x000000e4002ca947 */ /* 0x000fea0003800000 */
[----:B------:R-:W-:-:S06]  /*09f0*/  UISETP.GT.U32.AND UP0, UPT, UR10, 0x1, UPT ;  /* 0x000000010a00788c */ /* 0x000fcc000bf04070 */
[----:B------:R-:W-:-:S13]  /*0a00*/  PLOP3.LUT P1, PT, PT, PT, UP0, 0x80, 0x0 ;  /* 0x000000000000781c */ /* 0x000fda0003f2f008 */
[----:B0-----:R-:W-:Y:S05]  /*0a10*/  @P1 EXIT ;  /* 0x000000000000194d */ /* 0x001fea0003800000 */
[----:B------:R-:W-:Y:S01]  /*0a20*/  IMAD.MOV.U32 R6, RZ, RZ, -0x1 ;  /* 0xffffffffff067424 */ /* 0x000fe200078e00ff */
[----:B------:R-:W-:Y:S01]  /*0a30*/  ULDC.64 UR4, c[0x0][0x650] ;  /* 0x0001940000047ab9 */ /* 0x000fe20000000a00 */
[----:B------:R-:W-:Y:S01]  /*0a40*/  IMAD.MOV.U32 R5, RZ, RZ, -0x1 ;  /* 0xffffffffff057424 */ /* 0x000fe200078e00ff */
[----:B------:R-:W-:Y:S01]  /*0a50*/  ISETP.GE.U32.AND P1, PT, R19, UR4, PT ;  /* 0x0000000413007c0c */ /* 0x000fe2000bf26070 */
[----:B------:R-:W-:Y:S01]  /*0a60*/  UMOV UR22, 0xffffffff ;  /* 0xffffffff00167882 */ /* 0x000fe20000000000 */
[----:B------:R0:W-:Y:S01]  /*0a70*/  STL [R1+0x88], R6 ;  /* 0x0000880601007387 */ /* 0x0001e20000100800 */
[----:B------:R-:W-:Y:S02]  /*0a80*/  PRMT R4, RZ, 0x7610, R4 ;  /* 0x00007610ff047816 */ /* 0x000fe40000000004 */
[----:B------:R-:W-:Y:S01]  /*0a90*/  ISETP.GE.U32.AND.EX P1, PT, R23, UR5, PT, P1 ;  /* 0x0000000517007c0c */ /* 0x000fe2000bf26110 */
[----:B------:R0:W-:-:S12]  /*0aa0*/  STL [R1+0x84], R5 ;  /* 0x0000840501007387 */ /* 0x0001d80000100800 */
[----:B0-----:R-:W-:Y:S05]  /*0ab0*/  @P1 BRA `(.L_x_9) ;  /* 0x0000000400381947 */ /* 0x001fea0003800000 */
[----:B------:R-:W0:Y:S01]  /*0ac0*/  LDC.64 R14, c[0x0][0x628] ;  /* 0x00018a00ff0e7b82 */ /* 0x000e220000000a00 */
[----:B------:R-:W-:Y:S02]  /*0ad0*/  IMAD.MOV.U32 R4, RZ, RZ, R19 ;  /* 0x000000ffff047224 */ /* 0x000fe400078e0013 */
[----:B------:R-:W-:-:S05]  /*0ae0*/  IMAD.MOV.U32 R5, RZ, RZ, R23 ;  /* 0x000000ffff057224 */ /* 0x000fca00078e0017 */
[----:B------:R-:W2:Y:S08]  /*0af0*/  LDC R10, c[0x0][0x630] ;  /* 0x00018c00ff0a7b82 */ /* 0x000eb00000000800 */
[----:B------:R-:W3:Y:S01]  /*0b00*/  LDC.64 R16, c[0x0][0x620] ;  /* 0x00018800ff107b82 */ /* 0x000ee20000000a00 */
[----:B0-----:R-:W-:-:S04]  /*0b10*/  ISETP.NE.U32.AND P1, PT, R14, RZ, PT ;  /* 0x000000ff0e00720c */ /* 0x001fc80003f25070 */
[----:B------:R-:W-:-:S13]  /*0b20*/  ISETP.NE.AND.EX P1, PT, R15, RZ, PT, P1 ;  /* 0x000000ff0f00720c */ /* 0x000fda0003f25310 */
[----:B--23--:R-:W-:Y:S05]  /*0b30*/  @!P1 BRA `(.L_x_10) ;  /* 0x0000000000289947 */ /* 0x00cfea0003800000 */
[----:B------:R-:W0:Y:S02]  /*0b40*/  LDC R9, c[0x0][0x634] ;  /* 0x00018d00ff097b82 */ /* 0x000e240000000800 */
[----:B0-----:R-:W-:-:S05]  /*0b50*/  IADD3 R9, P1, R19, R9, RZ ;  /* 0x0000000913097210 */ /* 0x001fca0007f3e0ff */
[----:B------:R-:W-:-:S04]  /*0b60*/  IMAD.X R13, RZ, RZ, R23, P1 ;  /* 0x000000ffff0d7224 */ /* 0x000fc800008e0617 */
[----:B------:R-:W-:-:S04]  /*0b70*/  IMAD.WIDE.U32 R4, R13, R14, RZ ;  /* 0x0000000e0d047225 */ /* 0x000fc800078e00ff */
[----:B------:R-:W-:-:S04]  /*0b80*/  IMAD.WIDE.U32 R6, P1, R9, R15, R4 ;  /* 0x0000000f09067225 */ /* 0x000fc80007820004 */
[----:B------:R-:W-:-:S04]  /*0b90*/  IMAD.WIDE.U32 R4, R9, R14, RZ ;  /* 0x0000000e09047225 */ /* 0x000fc800078e00ff */
[----:B------:R-:W-:Y:S01]  /*0ba0*/  IMAD.X R9, RZ, RZ, RZ, P1 ;  /* 0x000000ffff097224 */ /* 0x000fe200008e06ff */
[----:B------:R-:W-:Y:S01]  /*0bb0*/  IADD3 RZ, P1, R5, R6, RZ ;  /* 0x0000000605ff7210 */ /* 0x000fe20007f3e0ff */
[----:B------:R-:W-:-:S04]  /*0bc0*/  IMAD.MOV.U32 R8, RZ, RZ, R7 ;  /* 0x000000ffff087224 */ /* 0x000fc800078e0007 */
[----:B------:R-:W-:-:S08]  /*0bd0*/  IMAD.WIDE.U32.X R4, R13, R15, R8, P1 ;  /* 0x0000000f0d047225 */ /* 0x000fd000008e0408 */
.L_x_10:
[----:B------:R-:W0:Y:S01]  /*0be0*/  LDC.64 R20, c[0x0][0x640] ;  /* 0x00019000ff147b82 */ /* 0x000e220000000a00 */
[-C--:B------:R-:W-:Y:S01]  /*0bf0*/  SHF.R.U64 R22, R4, R10.reuse, R5 ;  /* 0x0000000a04167219 */ /* 0x080fe20000001205 */
[----:B------:R-:W-:Y:S01]  /*0c00*/  IMAD.MOV.U32 R4, RZ, RZ, R19 ;  /* 0x000000ffff047224 */ /* 0x000fe200078e0013 */
[----:B------:R-:W-:Y:S01]  /*0c10*/  SHF.R.U32.HI R3, RZ, R10, R5 ;  /* 0x0000000aff037219 */ /* 0x000fe20000011605 */
[----:B------:R-:W-:Y:S01]  /*0c20*/  IMAD.MOV.U32 R5, RZ, RZ, R23 ;  /* 0x000000ffff057224 */ /* 0x000fe200078e0017 */
[----:B------:R-:W-:Y:S01]  /*0c30*/  IADD3 R7, P1, RZ, -R22, RZ ;  /* 0x80000016ff077210 */ /* 0x000fe20007f3e0ff */
[----:B-1----:R-:W-:Y:S02]  /*0c40*/  IMAD R23, R11, R12, R2 ;  /* 0x0000000c0b177224 */ /* 0x002fe400078e0202 */
[----:B------:R-:W1:Y:S01]  /*0c50*/  LDC R8, c[0x0][0x618] ;  /* 0x00018600ff087b82 */ /* 0x000e620000000800 */
[----:B------:R-:W-:Y:S02]  /*0c60*/  IMAD.MOV.U32 R11, RZ, RZ, 0x1 ;  /* 0x00000001ff0b7424 */ /* 0x000fe400078e00ff */
[----:B------:R-:W-:-:S02]  /*0c70*/  IMAD.X R3, RZ, RZ, ~R3, P1 ;  /* 0x000000ffff037224 */ /* 0x000fc400008e0e03 */
[----:B------:R-:W-:-:S03]  /*0c80*/  IMAD.WIDE.U32 R4, R7, R16, R4 ;  /* 0x0000001007047225 */ /* 0x000fc600078e0004 */
[----:B------:R-:W2:Y:S01]  /*0c90*/  LDC R14, c[0x0][0x608] ;  /* 0x00018200ff0e7b82 */ /* 0x000ea20000000800 */
[----:B------:R-:W-:-:S04]  /*0ca0*/  IMAD R6, R3, R16, RZ ;  /* 0x0000001003067224 */ /* 0x000fc800078e02ff */
[----:B------:R-:W-:-:S03]  /*0cb0*/  IMAD R3, R7, R17, R6 ;  /* 0x0000001107037224 */ /* 0x000fc600078e0206 */
[----:B------:R-:W3:Y:S01]  /*0cc0*/  LDC R18, c[0x0][0x658] ;  /* 0x00019600ff127b82 */ /* 0x000ee20000000800 */
[----:B------:R-:W-:Y:S01]  /*0cd0*/  IMAD.IADD R3, R5, 0x1, R3 ;  /* 0x0000000105037824 */ /* 0x000fe200078e0203 */
[----:B0-----:R-:W-:Y:S01]  /*0ce0*/  ISETP.NE.U32.AND P1, PT, R20, RZ, PT ;  /* 0x000000ff1400720c */ /* 0x001fe20003f25070 */
[----:B------:R-:W-:-:S03]  /*0cf0*/  IMAD.MOV.U32 R5, RZ, RZ, -0x1 ;  /* 0xffffffffff057424 */ /* 0x000fc600078e00ff */
[----:B------:R-:W-:Y:S02]  /*0d00*/  ISETP.NE.AND.EX P1, PT, R21, RZ, PT, P1 ;  /* 0x000000ff1500720c */ /* 0x000fe40003f25310 */
[----:B------:R-:W0:Y:S01]  /*0d10*/  LDC R13, c[0x0][0x600] ;  /* 0x00018000ff0d7b82 */ /* 0x000e220000000800 */
[-CC-:B-1----:R-:W-:Y:S02]  /*0d20*/  SHF.R.U64 R10, R4, R8.reuse, R3.reuse ;  /* 0x00000008040a7219 */ /* 0x182fe40000001203 */
[----:B------:R-:W-:-:S05]  /*0d30*/  SHF.R.U32.HI R3, RZ, R8, R3 ;  /* 0x00000008ff037219 */ /* 0x000fca0000011603 */
[----:B------:R-:W1:Y:S01]  /*0d40*/  LDC R15, c[0x0][0x648] ;  /* 0x00019200ff0f7b82 */ /* 0x000e620000000800 */
[-CC-:B--2---:R-:W-:Y:S02]  /*0d50*/  SHF.R.U64 R19, R10, R14.reuse, R3.reuse ;  /* 0x0000000e0a137219 */ /* 0x184fe40000001203 */
[----:B------:R-:W-:-:S05]  /*0d60*/  SHF.R.U32.HI R3, RZ, R14, R3 ;  /* 0x0000000eff037219 */ /* 0x000fca0000011603 */
[----:B------:R-:W2:Y:S01]  /*0d70*/  LDC R17, c[0x0][0x638] ;  /* 0x00018e00ff117b82 */ /* 0x000ea20000000800 */
[-C--:B---3--:R-:W-:Y:S02]  /*0d80*/  SHF.L.U32 R2, R5, R18.reuse, RZ ;  /* 0x0000001205027219 */ /* 0x088fe400000006ff */
[--C-:B------:R-:W-:Y:S02]  /*0d90*/  SHF.R.U64 R12, R19, R18, R3.reuse ;  /* 0x00000012130c7219 */ /* 0x100fe40000001203 */
[----:B------:R-:W-:Y:S02]  /*0da0*/  LOP3.LUT R8, RZ, R2, RZ, 0x33, !PT ;  /* 0x00000002ff087212 */ /* 0x000fe400078e33ff */
[----:B------:R-:W-:Y:S01]  /*0db0*/  SHF.R.U32.HI R3, RZ, R18, R3 ;  /* 0x00000012ff037219 */ /* 0x000fe20000011603 */
[----:B------:R-:W3:Y:S01]  /*0dc0*/  LDC R16, c[0x0][0x610] ;  /* 0x00018400ff107b82 */ /* 0x000ee20000000800 */
[----:B------:R-:W-:Y:S01]  /*0dd0*/  IMAD.MOV.U32 R2, RZ, RZ, R12 ;  /* 0x000000ffff027224 */ /* 0x000fe200078e000c */
[----:B------:R-:W-:Y:S06]  /*0de0*/  @!P1 BRA `(.L_x_11) ;  /* 0x0000000000289947 */ /* 0x000fec0003800000 */
[----:B------:R-:W4:Y:S02]  /*0df0*/  LDC R7, c[0x0][0x64c] ;  /* 0x00019300ff077b82 */ /* 0x000f240000000800 */
[----:B----4-:R-:W-:-:S05]  /*0e00*/  IADD3 R7, P1, R12, R7, RZ ;  /* 0x000000070c077210 */ /* 0x010fca0007f3e0ff */
        /* <DEDUP_REMOVED lines=8> */
.L_x_11:
[----:B-1----:R-:W-:Y:S01]  /*0e90*/  SHF.R.U64 R4, R2, R15, R3 ;  /* 0x0000000f02047219 */ /* 0x002fe20000001203 */
[----:B0-----:R-:W-:Y:S01]  /*0ea0*/  VIADD R5, R13, 0xffffffff ;  /* 0xffffffff0d057836 */ /* 0x001fe20000000000 */
[----:B------:R-:W-:Y:S02]  /*0eb0*/  SHF.L.U32 R2, R11, R18, RZ ;  /* 0x000000120b027219 */ /* 0x000fe400000006ff */
[----:B------:R-:W-:Y:S01]  /*0ec0*/  LOP3.LUT R3, R19, R8, RZ, 0xc0, !PT ;  /* 0x0000000813037212 */ /* 0x000fe200078ec0ff */
[----:B------:R-:W-:Y:S01]  /*0ed0*/  IMAD.MOV R6, RZ, RZ, -R4 ;  /* 0x000000ffff067224 */ /* 0x000fe200078e0a04 */
[----:B------:R-:W-:Y:S02]  /*0ee0*/  SEL R0, R0, R23, !P4 ;  /* 0x0000001700007207 */ /* 0x000fe40006000000 */
[----:B------:R-:W-:Y:S01]  /*0ef0*/  LOP3.LUT R5, R10, R5, RZ, 0xc0, !PT ;  /* 0x000000050a057212 */ /* 0x000fe200078ec0ff */
[----:B------:R-:W-:Y:S01]  /*0f00*/  IMAD R3, R2, R4, R3 ;  /* 0x0000000402037224 */ /* 0x000fe200078e0203 */
[----:B------:R-:W-:Y:S01]  /*0f10*/  R2UR UR22, R22 ;  /* 0x00000000161672ca */ /* 0x000fe200000e0000 */
[----:B--2---:R-:W-:-:S02]  /*0f20*/  IMAD R2, R6, R17, R12 ;  /* 0x0000001106027224 */ /* 0x004fc400078e020c */
[----:B---3--:R-:W-:Y:S02]  /*0f30*/  IMAD R0, R3, R16, R0 ;  /* 0x0000001003007224 */ /* 0x008fe400078e0200 */
[----:B------:R-:W-:Y:S02]  /*0f40*/  IMAD R3, R2, R13, R5 ;  /* 0x0000000d02037224 */ /* 0x000fe400078e0205 */
[----:B------:R-:W-:-:S03]  /*0f50*/  IMAD.MOV.U32 R4, RZ, RZ, 0x1 ;  /* 0x00000001ff047424 */ /* 0x000fc600078e00ff */
[----:B------:R-:W-:Y:S02]  /*0f60*/  SEL R2, R3, R0, !P4 ;  /* 0x0000000003027207 */ /* 0x000fe40006000000 */
[----:B------:R-:W-:-:S03]  /*0f70*/  SEL R0, R0, R3, !P4 ;  /* 0x0000000300007207 */ /* 0x000fc60006000000 */
[----:B------:R0:W-:Y:S04]  /*0f80*/  STL [R1+0x84], R2 ;  /* 0x0000840201007387 */ /* 0x0001e80000100800 */
[----:B------:R0:W-:Y:S02]  /*0f90*/  STL [R1+0x88], R0 ;  /* 0x0000880001007387 */ /* 0x0001e40000100800 */
.L_x_9:
[----:B------:R-:W-:-:S08]  /*0fa0*/  NOP ;  /* 0x0000000000007918 */ /* 0x000fd00000000000 */
[----:B------:R-:W2:Y:S02]  /*0fb0*/  USETMAXREG.TRY_ALLOC.CTAPOOL UP0, 0xe8 ;  /* 0x000000e8000079c8 */ /* 0x000ea40008000600 */
[----:B--2---:R-:W-:-:S13]  /*0fc0*/  PLOP3.LUT P1, PT, PT, PT, UP0, 0x80, 0x0 ;  /* 0x000000000000781c */ /* 0x004fda0003f2f008 */
[----:B------:R-:W-:Y:S05]  /*0fd0*/  @!P1 BRA `(.L_x_9) ;  /* 0xfffffffc00f09947 */ /* 0x000fea000383ffff */
[----:B------:R-:W-:Y:S01]  /*0fe0*/  ULDC.64 UR4, c[0x0][0x598] ;  /* 0x0001660000047ab9 */ /* 0x000fe20000000a00 */
[----:B------:R-:W-:Y:S01]  /*0ff0*/  ULDC.64 UR14, c[0x0][0x208] ;  /* 0x00008200000e7ab9 */ /* 0x000fe20000000a00 */
[----:B------:R-:W-:-:S04]  /*1000*/  ISETP.NE.U32.AND P1, PT, RZ, UR4, PT ;  /* 0x00000004ff007c0c */ /* 0x000fc8000bf25070 */
[----:B------:R-:W-:-:S13]  /*1010*/  ISETP.NE.AND.EX P1, PT, RZ, UR5, PT, P1 ;  /* 0x00000005ff007c0c */ /* 0x000fda000bf25310 */
[----:B------:R-:W-:Y:S05]  /*1020*/  @!P1 BRA `(.L_x_12) ;  /* 0x0000000000209947 */ /* 0x000fea0003800000 */
[----:B0-----:R-:W0:Y:S02]  /*1030*/  LDC.64 R2, c[0x0][0x598] ;  /* 0x00016600ff027b82 */ /* 0x001e240000000a00 */
[----:B0-----:R-:W2:Y:S02]  /*1040*/  LDG.E.64 R2, desc[UR14][R2.64] ;  /* 0x0000000e02027981 */ /* 0x001ea4000c1e1b00 */
[----:B--2---:R-:W-:-:S04]  /*1050*/  ISETP.NE.U32.AND P1, PT, R2, RZ, PT ;  /* 0x000000ff0200720c */ /* 0x004fc80003f25070 */
[----:B------:R-:W-:-:S13]  /*1060*/  ISETP.NE.AND.EX P1, PT, R3, RZ, PT, P1 ;  /* 0x000000ff0300720c */ /* 0x000fda0003f25310 */
[----:B------:R-:W-:Y:S05]  /*1070*/  @!P1 BRA `(.L_x_12) ;  /* 0x00000000000c9947 */ /* 0x000fea0003800000 */
[----:B------:R-:W2:Y:S02]  /*1080*/  LD.E R2, desc[UR14][R2.64] ;  /* 0x0000000e02027980 */ /* 0x000ea4000c101900 */
[----:B--2---:R-:W-:Y:S01]  /*1090*/  R2UR UR20, R2 ;  /* 0x00000000021472ca */ /* 0x004fe200000e0000 */
[----:B------:R-:W-:-:S14]  /*10a0*/  BRA `(.L_x_13) ;  /* 0x0000000000247947 */ /* 0x000fdc0003800000 */
.L_x_12:
[----:B------:R-:W-:Y:S02]  /*10b0*/  ULDC.64 UR4, c[0x0][0x588] ;  /* 0x0001620000047ab9 */ /* 0x000fe40000000a00 */
[----:B------:R-:W-:-:S04]  /*10c0*/  ISETP.NE.U32.AND P1, PT, RZ, UR4, PT ;  /* 0x00000004ff007c0c */ /* 0x000fc8000bf25070 */
[----:B------:R-:W-:-:S13]  /*10d0*/  ISETP.NE.AND.EX P1, PT, RZ, UR5, PT, P1 ;  /* 0x00000005ff007c0c */ /* 0x000fda000bf25310 */
[----:B------:R-:W-:Y:S05]  /*10e0*/  @!P1 BRA `(.L_x_14) ;  /* 0x0000000000109947 */ /* 0x000fea0003800000 */
[----:B0-----:R-:W0:Y:S02]  /*10f0*/  LDC.64 R2, c[0x0][0x588] ;  /* 0x00016200ff027b82 */ /* 0x001e240000000a00 */
[----:B0-----:R-:W2:Y:S02]  /*1100*/  LDG.E R2, desc[UR14][R2.64] ;  /* 0x0000000e02027981 */ /* 0x001ea4000c1e1900 */
[----:B--2---:R-:W-:Y:S01]  /*1110*/  R2UR UR20, R2 ;  /* 0x00000000021472ca */ /* 0x004fe200000e0000 */
[----:B------:R-:W-:-:S14]  /*1120*/  BRA `(.L_x_13) ;  /* 0x0000000000047947 */ /* 0x000fdc0003800000 */
.L_x_14:
[----:B------:R-:W-:-:S05]  /*1130*/  ULDC UR20, c[0x0][0x580] ;  /* 0x0001600000147ab9 */ /* 0x000fca0000000800 */
.L_x_13:
[----:B------:R-:W-:Y:S02]  /*1140*/  ULDC.64 UR4, c[0x0][0x5a0] ;  /* 0x0001680000047ab9 */ /* 0x000fe40000000a00 */
        /* <DEDUP_REMOVED lines=11> */
.L_x_15:
        /* <DEDUP_REMOVED lines=8> */
.L_x_17:
[----:B------:R-:W-:-:S05]  /*1280*/  ULDC UR21, c[0x0][0x584] ;  /* 0x0001610000157ab9 */ /* 0x000fca0000000800 */
.L_x_16:
[----:B------:R-:W-:-:S13]  /*1290*/  LOP3.LUT P1, RZ, R4, 0xff, RZ, 0xc0, !PT ;  /* 0x000000ff04ff7812 */ /* 0x000fda000782c0ff */
[----:B------:R-:W-:Y:S05]  /*12a0*/  @!P1 EXIT ;  /* 0x000000000000994d */ /* 0x000fea0003800000 */
[----:B------:R-:W-:Y:S01]  /*12b0*/  ULDC UR4, c[0x0][0x28c] ;  /* 0x0000a30000047ab9 */ /* 0x000fe20000000800 */
[----:B------:R-:W-:Y:S02]  /*12c0*/  ULOP3.LUT UR23, UR13, 0x1, URZ, 0xfc, !UPT ;  /* 0x000000010d177892 */ /* 0x000fe4000f8efc3f */
[----:B------:R-:W-:-:S04]  /*12d0*/  UIADD3 UR4, UR4, 0x3f, URZ ;  /* 0x0000003f04047890 */ /* 0x000fc8000fffe03f */
[----:B------:R-:W-:-:S04]  /*12e0*/  USHF.R.S32.HI UR5, URZ, 0x1f, UR4 ;  /* 0x0000001f3f057899 */ /* 0x000fc80008011404 */
[----:B------:R-:W-:-:S03]  /*12f0*/  ULEA.HI UR5, UR5, UR4, URZ, 0x6 ;  /* 0x0000000405057291 */ /* 0x000fc6000f8f303f */
[----:B------:R-:W-:Y:S01]  /*1300*/  UMOV UR4, URZ ;  /* 0x0000003f00047c82 */ /* 0x000fe20008000000 */
[----:B------:R-:W-:-:S03]  /*1310*/  USHF.R.S32.HI UR9, URZ, 0x6, UR5 ;  /* 0x000000063f097899 */ /* 0x000fc60008011405 */
[----:B------:R-:W-:-:S09]  /*1320*/  UMOV UR5, URZ ;  /* 0x0000003f00057c82 */ /* 0x000fd20008000000 */
.L_x_300:
[----:B0-----:R-:W0:Y:S01]  /*1330*/  S2R R0, SR_TID.X ;  /* 0x0000000000007919 */ /* 0x001e220000002100 */
[----:B--2---:R-:W2:Y:S01]  /*1340*/  S2UR UR17, SR_CgaCtaId ;  /* 0x00000000001179c3 */ /* 0x004ea20000008800 */
[----:B------:R-:W-:Y:S01]  /*1350*/  UMOV UR16, 0x400 ;  /* 0x0000040000107882 */ /* 0x000fe20000000000 */
[----:B------:R-:W-:Y:S01]  /*1360*/  UMOV UR6, URZ ;  /* 0x0000003f00067c82 */ /* 0x000fe20008000000 */
[----:B------:R-:W-:Y:S01]  /*1370*/  STL [R1+0x74], RZ ;  /* 0x000074ff01007387 */ /* 0x000fe20000100800 */
[----:B------:R-:W-:Y:S01]  /*1380*/  UMOV UR7, URZ ;  /* 0x0000003f00077c82 */ /* 0x000fe20008000000 */
[----:B------:R-:W-:Y:S01]  /*1390*/  UMOV UR8, URZ ;  /* 0x0000003f00087c82 */ /* 0x000fe20008000000 */
[----:B------:R-:W-:Y:S01]  /*13a0*/  CS2R R4, SRZ ;  /* 0x0000000000047805 */ /* 0x000fe2000001ff00 */
[----:B------:R-:W-:Y:S01]  /*13b0*/  STL [R1+0x70], RZ ;  /* 0x000070ff01007387 */ /* 0x000fe20000100800 */
[----:B---3--:R-:W3:Y:S01]  /*13c0*/  LDC R2, c[0x0][0x28c] ;  /* 0x0000a300ff027b82 */ /* 0x008ee20000000800 */
[----:B------:R-:W-:-:S02]  /*13d0*/  CS2R R6, SRZ ;  /* 0x0000000000067805 */ /* 0x000fc4000001ff00 */
[----:B------:R-:W-:Y:S01]  /*13e0*/  CS2R R8, SRZ ;  /* 0x0000000000087805 */ /* 0x000fe2000001ff00 */
[----:B------:R-:W-:Y:S01]  /*13f0*/  STL [R1+0x6c], RZ ;  /* 0x00006cff01007387 */ /* 0x000fe20000100800 */
[----:B------:R-:W-:Y:S02]  /*1400*/  CS2R R10, SRZ ;  /* 0x00000000000a7805 */ /* 0x000fe4000001ff00 */
[----:B------:R-:W-:Y:S02]  /*1410*/  CS2R R12, SRZ ;  /* 0x00000000000c7805 */ /* 0x000fe4000001ff00 */
[----:B------:R-:W-:Y:S01]  /*1420*/  CS2R R14, SRZ ;  /* 0x00000000000e7805 */ /* 0x000fe2000001ff00 */
[----:B------:R-:W-:Y:S01]  /*1430*/  STL [R1+0x68], RZ ;  /* 0x000068ff01007387 */ /* 0x000fe20000100800 */
[----:B------:R-:W-:Y:S02]  /*1440*/  CS2R R16, SRZ ;  /* 0x0000000000107805 */ /* 0x000fe4000001ff00 */
[----:B-1----:R-:W-:-:S02]  /*1450*/  CS2R R18, SRZ ;  /* 0x0000000000127805 */ /* 0x002fc4000001ff00 */
[----:B------:R-:W-:Y:S01]  /*1460*/  CS2R R20, SRZ ;  /* 0x0000000000147805 */ /* 0x000fe2000001ff00 */
[----:B------:R-:W-:Y:S01]  /*1470*/  STL [R1+0x64], RZ ;  /* 0x000064ff01007387 */ /* 0x000fe20000100800 */
[----:B------:R-:W-:Y:S02]  /*1480*/  CS2R R22, SRZ ;  /* 0x0000000000167805 */ /* 0x000fe4000001ff00 */
[----:B------:R-:W-:Y:S02]  /*1490*/  CS2R R152, SRZ ;  /* 0x0000000000987805 */ /* 0x000fe4000001ff00 */
[----:B------:R-:W-:Y:S01]  /*14a0*/  CS2R R154, SRZ ;  /* 0x00000000009a7805 */ /* 0x000fe2000001ff00 */
[----:B------:R-:W-:Y:S01]  /*14b0*/  STL [R1+0x60], RZ ;  /* 0x000060ff01007387 */ /* 0x000fe20000100800 */
[----:B------:R-:W-:Y:S02]  /*14c0*/  CS2R R156, SRZ ;  /* 0x00000000009c7805 */ /* 0x000fe4000001ff00 */
[----:B------:R-:W-:-:S02]  /*14d0*/  CS2R R158, SRZ ;  /* 0x00000000009e7805 */ /* 0x000fc4000001ff00 */
[----:B------:R-:W-:Y:S01]  /*14e0*/  CS2R R160, SRZ ;  /* 0x0000000000a07805 */ /* 0x000fe2000001ff00 */
[----:B------:R-:W-:Y:S01]  /*14f0*/  STL [R1+0x5c], RZ ;  /* 0x00005cff01007387 */ /* 0x000fe20000100800 */
[----:B------:R-:W-:Y:S02]  /*1500*/  CS2R R162, SRZ ;  /* 0x0000000000a27805 */ /* 0x000fe4000001ff00 */
[----:B------:R-:W-:Y:S02]  /*1510*/  CS2R R164, SRZ ;  /* 0x0000000000a47805 */ /* 0x000fe4000001ff00 */
[----:B------:R-:W-:Y:S02]  /*1520*/  CS2R R166, SRZ ;  /* 0x0000000000a67805 */ /* 0x000fe4000001ff00 */
[----:B0-----:R-:W-:Y:S01]  /*1530*/  LOP3.LUT R0, R0, 0x80, RZ, 0xc0, !PT ;  /* 0x0000008000007812 */ /* 0x001fe200078ec0ff */
[----:B------:R-:W-:Y:S01]  /*1540*/  STL [R1+0x58], RZ ;  /* 0x000058ff01007387 */ /* 0x000fe20000100800 */
[----:B---3--:R-:W-:-:S02]  /*1550*/  ISETP.GE.AND P1, PT, R2, 0x1, PT ;  /* 0x000000010200780c */ /* 0x008fc40003f26270 */
[----:B------:R-:W-:Y:S02]  /*1560*/  CS2R R2, SRZ ;  /* 0x0000000000027805 */ /* 0x000fe4000001ff00 */
[----:B------:R-:W-:Y:S01]  /*1570*/  SHF.R.U32.HI R0, RZ, 0x7, R0 ;  /* 0x00000007ff007819 */ /* 0x000fe20000011600 */
[----:B------:R-:W-:Y:S01]  /*1580*/  STL [R1+0x54], RZ ;  /* 0x000054ff01007387 */ /* 0x000fe20000100800 */
[----:B------:R-:W-:Y:S02]  /*1590*/  CS2R R168, SRZ ;  /* 0x0000000000a87805 */ /* 0x000fe4000001ff00 */
[----:B------:R-:W-:Y:S02]  /*15a0*/  CS2R R170, SRZ ;  /* 0x0000000000aa7805 */ /* 0x000fe4000001ff00 */
[----:B------:R-:W-:Y:S01]  /*15b0*/  CS2R R172, SRZ ;  /* 0x0000000000ac7805 */ /* 0x000fe2000001ff00 */
[----:B------:R-:W-:Y:S01]  /*15c0*/  STL [R1+0x50], RZ ;  /* 0x000050ff01007387 */ /* 0x000fe20000100800 */
[----:B------:R-:W-:-:S02]  /*15d0*/  CS2R R174, SRZ ;  /* 0x0000000000ae7805 */ /* 0x000fc4000001ff00 */
[----:B------:R-:W-:Y:S02]  /*15e0*/  CS2R R176, SRZ ;  /* 0x0000000000b07805 */ /* 0x000fe4000001ff00 */
[----:B------:R-:W-:Y:S01]  /*15f0*/  CS2R R178, SRZ ;  /* 0x0000000000b27805 */ /* 0x000fe2000001ff00 */
[----:B------:R-:W0:Y:S01]  /*1600*/  SHFL.IDX PT, R0, R0, RZ, 0x1f ;  /* 0x00001fff00007589 */ /* 0x000e2200000e0000 */
[----:B------:R-:W-:Y:S02]  /*1610*/  CS2R R180, SRZ ;  /* 0x0000000000b47805 */ /* 0x000fe4000001ff00 */
[----:B------:R-:W-:Y:S02]  /*1620*/  CS2R R182, SRZ ;  /* 0x0000000000b67805 */ /* 0x000fe4000001ff00 */
[----:B------:R-:W-:Y:S01]  /*1630*/  CS2R R184, SRZ ;  /* 0x0000000000b87805 */ /* 0x000fe2000001ff00 */
[----:B------:R1:W-:Y:S01]  /*1640*/  STL [R1+0x4c], RZ ;  /* 0x00004cff01007387 */ /* 0x0003e20000100800 */
[----:B------:R-:W-:-:S02]  /*1650*/  CS2R R186, SRZ ;  /* 0x0000000000ba7805 */ /* 0x000fc4000001ff00 */
[----:B------:R-:W-:Y:S02]  /*1660*/  CS2R R188, SRZ ;  /* 0x0000000000bc7805 */ /* 0x000fe4000001ff00 */
[----:B------:R-:W-:Y:S01]  /*1670*/  CS2R R190, SRZ ;  /* 0x0000000000be7805 */ /* 0x000fe2000001ff00 */
[----:B------:R1:W-:Y:S01]  /*1680*/  STL [R1+0x48], RZ ;  /* 0x000048ff01007387 */ /* 0x0003e20000100800 */
        /* <DEDUP_REMOVED lines=14> */
[----:B------:R-:W-:Y:S02]  /*1770*/  CS2R R214, SRZ ;  /* 0x0000000000d67805 */ /* 0x000fe4000001ff00 */
[----:B0-----:R-:W-:Y:S01]  /*1780*/  R2UR UR11, R0 ;  /* 0x00000000000b72ca */ /* 0x001fe200000e0000 */
[----:B------:R1:W-:Y:S01]  /*1790*/  STL [R1+0x38], RZ ;  /* 0x000038ff01007387 */ /* 0x0003e20000100800 */
[----:B------:R-:W-:Y:S01]  /*17a0*/  IMAD.MOV.U32 R0, RZ, RZ, RZ ;  /* 0x000000ffff007224 */ /* 0x000fe200078e00ff */
[----:B------:R-:W-:Y:S02]  /*17b0*/  CS2R R216, SRZ ;  /* 0x0000000000d87805 */ /* 0x000fe4000001ff00 */
[----:B------:R-:W-:Y:S01]  /*17c0*/  CS2R R218, SRZ ;  /* 0x0000000000da7805 */ /* 0x000fe2000001ff00 */
[----:B------:R1:W-:Y:S01]  /*17d0*/  STL [R1+0x34], RZ ;  /* 0x000034ff01007387 */ /* 0x0003e20000100800 */
[----:B------:R-:W-:-:S02]  /*17e0*/  CS2R R220, SRZ ;  /* 0x0000000000dc7805 */ /* 0x000fc4000001ff00 */
[----:B------:R-:W-:Y:S02]  /*17f0*/  CS2R R222, SRZ ;  /* 0x0000000000de7805 */ /* 0x000fe4000001ff00 */
[----:B------:R-:W-:Y:S01]  /*1800*/  CS2R R224, SRZ ;  /* 0x0000000000e07805 */ /* 0x000fe2000001ff00 */
[----:B------:R1:W-:Y:S01]  /*1810*/  STL [R1+0x30], RZ ;  /* 0x000030ff01007387 */ /* 0x0003e20000100800 */
[----:B------:R-:W-:Y:S01]  /*1820*/  IMAD.MOV.U32 R226, RZ, RZ, RZ ;  /* 0x000000ffffe27224 */ /* 0x000fe200078e00ff */
[----:B------:R-:W-:Y:S01]  /*1830*/  CS2R R88, SRZ ;  /* 0x0000000000587805 */ /* 0x000fe2000001ff00 */
[----:B------:R-:W-:Y:S01]  /*1840*/  IMAD.U32 R227, RZ, RZ, UR4 ;  /* 0x00000004ffe37e24 */ /* 0x000fe2000f8e00ff */
[----:B------:R1:W-:Y:S01]  /*1850*/  STL [R1+0x2c], RZ ;  /* 0x00002cff01007387 */ /* 0x0003e20000100800 */
[----:B------:R-:W-:Y:S01]  /*1860*/  ULEA.HI UR10, UR11, UR11, URZ, 0x1 ;  /* 0x0000000b0b0a7291 */ /* 0x000fe2000f8f083f */
[----:B------:R-:W-:Y:S02]  /*1870*/  CS2R R90, SRZ ;  /* 0x00000000005a7805 */ /* 0x000fe4000001ff00 */
[----:B------:R-:W-:Y:S01]  /*1880*/  CS2R R92, SRZ ;  /* 0x00000000005c7805 */ /* 0x000fe2000001ff00 */
[----:B------:R1:W-:Y:S01]  /*1890*/  STL [R1+0x28], RZ ;  /* 0x000028ff01007387 */ /* 0x0003e20000100800 */
[----:B------:R-:W-:Y:S01]  /*18a0*/  ULOP3.LUT UR12, UR10, 0xffffe, URZ, 0xc0, !UPT ;  /* 0x000ffffe0a0c7892 */ /* 0x000fe2000f8ec03f */
[----:B------:R-:W-:Y:S01]  /*18b0*/  CS2R R94, SRZ ;  /* 0x00000000005e7805 */ /* 0x000fe2000001ff00 */
[----:B--2---:R-:W-:Y:S01]  /*18c0*/  ULEA UR10, UR17, UR16, 0x18 ;  /* 0x00000010110a7291 */ /* 0x004fe2000f8ec03f */
[----:B------:R1:W-:Y:S01]  /*18d0*/  STL [R1+0x24], RZ ;  /* 0x000024ff01007387 */ /* 0x0003e20000100800 */
[----:B------:R-:W-:Y:S01]  /*18e0*/  UIADD3 UR12, UR11, -UR12, URZ ;  /* 0x8000000c0b0c7290 */ /* 0x000fe2000fffe03f */
[----:B------:R-:W-:-:S02]  /*18f0*/  CS2R R96, SRZ ;  /* 0x0000000000607805 */ /* 0x000fc4000001ff00 */
[----:B------:R-:W-:Y:S01]  /*1900*/  CS2R R98, SRZ ;  /* 0x0000000000627805 */ /* 0x000fe2000001ff00 */
[----:B------:R1:W-:Y:S01]  /*1910*/  STL [R1+0x20], RZ ;  /* 0x000020ff01007387 */ /* 0x0003e20000100800 */
[----:B------:R-:W-:Y:S01]  /*1920*/  ULEA UR12, UR12, UR10, 0xc ;  /* 0x0000000a0c0c7291 */ /* 0x000fe2000f8e603f */
[----:B------:R-:W-:Y:S02]  /*1930*/  CS2R R100, SRZ ;  /* 0x0000000000647805 */ /* 0x000fe4000001ff00 */
[----:B------:R-:W-:Y:S01]  /*1940*/  CS2R R102, SRZ ;  /* 0x0000000000667805 */ /* 0x000fe2000001ff00 */
[----:B------:R1:W-:Y:S01]  /*1950*/  STL [R1+0x1c], RZ ;  /* 0x00001cff01007387 */ /* 0x0003e20000100800 */
[----:B------:R-:W-:Y:S01]  /*1960*/  UIADD3 UR12, UR12, 0x180, URZ ;  /* 0x000001800c0c7890 */ /* 0x000fe2000fffe03f */
[----:B------:R-:W-:Y:S02]  /*1970*/  CS2R R104, SRZ ;  /* 0x0000000000687805 */ /* 0x000fe4000001ff00 */
[----:B------:R-:W-:Y:S01]  /*1980*/  CS2R R106, SRZ ;  /* 0x00000000006a7805 */ /* 0x000fe2000001ff00 */
[----:B------:R1:W-:Y:S01]  /*1990*/  STL [R1+0x18], RZ ;  /* 0x000018ff01007387 */ /* 0x0003e20000100800 */
[----:B------:R-:W-:Y:S01]  /*19a0*/  USHF.R.U32.HI UR11, URZ, 0x4, UR12 ;  /* 0x000000043f0b7899 */ /* 0x000fe2000801160c */
[----:B------:R-:W-:-:S02]  /*19b0*/  CS2R R108, SRZ ;  /* 0x00000000006c7805 */ /* 0x000fc4000001ff00 */
[----:B------:R-:W-:Y:S01]  /*19c0*/  CS2R R110, SRZ ;  /* 0x00000000006e7805 */ /* 0x000fe2000001ff00 */
[----:B------:R1:W-:Y:S01]  /*19d0*/  STL [R1+0x14], RZ ;  /* 0x000014ff01007387 */ /* 0x0003e20000100800 */
[----:B------:R-:W-:Y:S01]  /*19e0*/  ULOP3.LUT UR11, UR11, 0x3fff, URZ, 0xc0, !UPT ;  /* 0x00003fff0b0b7892 */ /* 0x000fe2000f8ec03f */
[----:B------:R-:W-:Y:S01]  /*19f0*/  CS2R R112, SRZ ;  /* 0x0000000000707805 */ /* 0x000fe2000001ff00 */
[----:B------:R-:W-:Y:S01]  /*1a00*/  UMOV UR12, UR5 ;  /* 0x00000005000c7c82 */ /* 0x000fe20008000000 */
        /* <DEDUP_REMOVED lines=16> */
[----:B------:R1:W-:Y:S01]  /*1b10*/  STL [R1], RZ ;  /* 0x000000ff01007387 */ /* 0x0003e20000100800 */
[----:B------:R-:W-:Y:S02]  /*1b20*/  CS2R R138, SRZ ;  /* 0x00000000008a7805 */ /* 0x000fe4000001ff00 */
[----:B------:R-:W-:Y:S02]  /*1b30*/  CS2R R140, SRZ ;  /* 0x00000000008c7805 */ /* 0x000fe4000001ff00 */
[----:B------:R-:W-:Y:S02]  /*1b40*/  CS2R R142, SRZ ;  /* 0x00000000008e7805 */ /* 0x000fe4000001ff00 */
[----:B------:R-:W-:-:S02]  /*1b50*/  CS2R R144, SRZ ;  /* 0x0000000000907805 */ /* 0x000fc4000001ff00 */
[----:B------:R-:W-:Y:S02]  /*1b60*/  CS2R R146, SRZ ;  /* 0x0000000000927805 */ /* 0x000fe4000001ff00 */
[----:B------:R-:W-:Y:S02]  /*1b70*/  CS2R R148, SRZ ;  /* 0x0000000000947805 */ /* 0x000fe4000001ff00 */
[----:B------:R-:W-:Y:S02]  /*1b80*/  CS2R R150, SRZ ;  /* 0x0000000000967805 */ /* 0x000fe4000001ff00 */
[----:B------:R-:W-:Y:S02]  /*1b90*/  CS2R R24, SRZ ;  /* 0x0000000000187805 */ /* 0x000fe4000001ff00 */
[----:B------:R-:W-:Y:S02]  /*1ba0*/  CS2R R26, SRZ ;  /* 0x00000000001a7805 */ /* 0x000fe4000001ff00 */
[----:B----4-:R-:W-:-:S02]  /*1bb0*/  CS2R R28, SRZ ;  /* 0x00000000001c7805 */ /* 0x010fc4000001ff00 */
[----:B------:R-:W-:Y:S02]  /*1bc0*/  CS2R R30, SRZ ;  /* 0x00000000001e7805 */ /* 0x000fe4000001ff00 */
[----:B------:R-:W-:Y:S02]  /*1bd0*/  CS2R R32, SRZ ;  /* 0x0000000000207805 */ /* 0x000fe4000001ff00 */
        /* <DEDUP_REMOVED lines=26> */
[----:B------:R-:W-:Y:S01]  /*1d80*/  CS2R R86, SRZ ;  /* 0x0000000000567805 */ /* 0x000fe2000001ff00 */
[----:B-1----:R-:W-:Y:S06]  /*1d90*/  @!P1 BRA `(.L_x_18) ;  /* 0x0000001000889947 */ /* 0x002fec0003800000 */
[----:B------:R-:W-:-:S06]  /*1da0*/  UISETP.NE.AND UP0, UPT, UR23, 0x3, UPT ;  /* 0x000000031700788c */ /* 0x000fcc000bf05270 */
[----:B------:R-:W-:-:S13]  /*1db0*/  PLOP3.LUT P2, PT, PT, PT, UP0, 0x80, 0x0 ;  /* 0x000000000000781c */ /* 0x000fda0003f4f008 */
[----:B------:R-:W-:Y:S05]  /*1dc0*/  @!P2 BRA `(.L_x_19) ;  /* 0x000000000004a947 */ /* 0x000fea0003800000 */
[----:B------:R-:W-:Y:S01]  /*1dd0*/  BPT.TRAP 0x1 ;  /* 0x000000040000795c */ /* 0x000fe20000300000 */
.L_x_19:
[----:B------:R-:W-:Y:S01]  /*1de0*/  ULEA UR6, UR5, UR10, 0x3 ;  /* 0x0000000a05067291 */ /* 0x000fe2000f8e183f */
[----:B------:R-:W-:-:S05]  /*1df0*/  IMAD.U32 R0, RZ, RZ, UR4 ;  /* 0x00000004ff007e24 */ /* 0x000fca000f8e00ff */
[----:B------:R-:W-:-:S04]  /*1e00*/  SHF.L.U32 R0, R0, 0x1f, RZ ;  /* 0x0000001f00007819 */ /* 0x000fc800000006ff */
[----:B------:R0:W1:Y:S01]  /*1e10*/  SYNCS.PHASECHK.TRANS64.TRYWAIT P1, [UR6], R0 ;  /* 0x00000000ff0075a7 */ /* 0x0000620008020146 */
[----:B------:R-:W-:Y:S05]  /*1e20*/  @!P2 BRA `(.L_x_20) ;  /* 0x000000000004a947 */ /* 0x000fea0003800000 */
[----:B------:R-:W-:Y:S01]  /*1e30*/  BPT.TRAP 0x1 ;  /* 0x000000040000795c */ /* 0x000fe20000300000 */
.L_x_20:
[----:B-1----:R-:W-:Y:S05]  /*1e40*/  @P1 BRA `(.L_x_21) ;  /* 0x0000000000081947 */ /* 0x002fea0003800000 */
[----:B------:R-:W1:Y:S02]  /*1e50*/  SYNCS.PHASECHK.TRANS64.TRYWAIT P1, [UR6], R0 ;  /* 0x00000000ff0075a7 */ /* 0x000e640008020146 */
[----:B-1----:R-:W-:Y:S05]  /*1e60*/  @!P1 BRA `(.L_x_22) ;  /* 0x000000e800549947 */ /* 0x002fea0003800000 */
.L_x_21:
[----:B------:R-:W-:Y:S01]  /*1e70*/  UIADD3 UR6, UR10, 0x24180, URZ ;  /* 0x000241800a067890 */ /* 0x000fe2000fffe03f */
[----:B------:R-:W-:Y:S01]  /*1e80*/  WARPGROUP.ARRIVE ;  /* 0x00000000000079c5 */ /* 0x000fe20000000000 */
[----:B------:R-:W-:Y:S01]  /*1e90*/  ULOP3.LUT UR7, UR11, 0x10000, URZ, 0xfc, !UPT ;  /* 0x000100000b077892 */ /* 0x000fe2000f8efc3f */
[----:B------:R2:W-:Y:S01]  /*1ea0*/  STL [R1+0x74], RZ ;  /* 0x000074ff01007387 */ /* 0x0005e20000100800 */
[----:B------:R-:W-:Y:S01]  /*1eb0*/  USHF.R.U32.HI UR6, URZ, 0x4, UR6 ;  /* 0x000000043f067899 */ /* 0x000fe20008011606 */
[----:B01----:R-:W-:Y:S01]  /*1ec0*/  IMAD.MOV.U32 R0, RZ, RZ, RZ ;  /* 0x000000ffff007224 */ /* 0x003fe200078e00ff */
[----:B------:R-:W-:Y:S01]  /*1ed0*/  ULEA UR7, UR5, UR7, 0xa ;  /* 0x0000000705077291 */ /* 0x000fe2000f8e503f */
[----:B------:R2:W-:Y:S01]  /*1ee0*/  STL [R1+0x70], RZ ;  /* 0x000070ff01007387 */ /* 0x0005e20000100800 */
[----:B------:R-:W-:Y:S01]  /*1ef0*/  ULOP3.LUT UR6, UR6, 0x3fff, URZ, 0xc0, !UPT ;  /* 0x00003fff06067892 */ /* 0x000fe2000f8ec03f */
[----:B------:R-:W-:Y:S01]  /*1f00*/  CS2R R2, SRZ ;  /* 0x0000000000027805 */ /* 0x000fe2000001ff00 */
[----:B------:R-:W-:Y:S01]  /*1f10*/  UMOV UR17, 0x80000020 ;  /* 0x8000002000117882 */ /* 0x000fe20000000000 */
[----:B------:R-:W-:Y:S01]  /*1f20*/  UMOV UR19, 0x80000020 ;  /* 0x8000002000137882 */ /* 0x000fe20000000000 */
[----:B------:R-:W-:Y:S01]  /*1f30*/  ULOP3.LUT UR6, UR6, 0x10000, URZ, 0xfc, !UPT ;  /* 0x0001000006067892 */ /* 0x000fe2000f8efc3f */
[----:B------:R2:W-:Y:S01]  /*1f40*/  STL [R1+0x6c], RZ ;  /* 0x00006cff01007387 */ /* 0x0005e20000100800 */
[----:B------:R-:W-:Y:S01]  /*1f50*/  UMOV UR16, UR7 ;  /* 0x0000000700107c82 */ /* 0x000fe20008000000 */
[----:B------:R-:W-:Y:S01]  /*1f60*/  CS2R R4, SRZ ;  /* 0x0000000000047805 */ /* 0x000fe2000001ff00 */
[----:B------:R-:W-:Y:S01]  /*1f70*/  ULEA UR8, UR5, UR6, 0x9 ;  /* 0x0000000605087291 */ /* 0x000fe2000f8e483f */
[----:B------:R2:W-:Y:S01]  /*1f80*/  STL [R1+0x68], RZ ;  /* 0x000068ff01007387 */ /* 0x0005e20000100800 */
[----:B------:R-:W-:Y:S01]  /*1f90*/  CS2R R6, SRZ ;  /* 0x0000000000067805 */ /* 0x000fe2000001ff00 */
[----:B------:R-:W-:Y:S01]  /*1fa0*/  UMOV UR6, 0x2 ;  /* 0x0000000200067882 */ /* 0x000fe20000000000 */
[----:B------:R-:W-:Y:S01]  /*1fb0*/  CS2R R8, SRZ ;  /* 0x0000000000087805 */ /* 0x000fe2000001ff00 */
[----:B------:R2:W-:Y:S01]  /*1fc0*/  STL [R1+0x64], RZ ;  /* 0x000064ff01007387 */ /* 0x0005e20000100800 */
[----:B------:R-:W-:Y:S01]  /*1fd0*/  CS2R R10, SRZ ;  /* 0x00000000000a7805 */ /* 0x000fe2000001ff00 */
[----:B------:R-:W-:Y:S01]  /*1fe0*/  UMOV UR18, UR8 ;  /* 0x0000000800127c82 */ /* 0x000fe20008000000 */
[----:B------:R-:W-:Y:S01]  /*1ff0*/  CS2R R12, SRZ ;  /* 0x00000000000c7805 */ /* 0x000fe2000001ff00 */
[----:B------:R-:W-:Y:S01]  /*2000*/  QGMMA.64x128x32.F32.E4M3.E4M3 R88, gdesc[UR16], RZ, !UPT ;  /* 0x01e00000105879f3 */ /* 0x000fe2000c7008ff */
[----:B------:R-:W-:Y:S01]  /*2010*/  UIADD3 UR16, UR7, 0x200, URZ ;  /* 0x0000020007107890 */ /* 0x000fe2000fffe03f */
[----:B------:R2:W-:Y:S01]  /*2020*/  STL [R1+0x60], RZ ;  /* 0x000060ff01007387 */ /* 0x0005e20000100800 */
[----:B------:R-:W-:Y:S01]  /*2030*/  UMOV UR17, 0x80000020 ;  /* 0x8000002000117882 */ /* 0x000fe20000000000 */
[----:B------:R-:W-:-:S02]  /*2040*/  CS2R R14, SRZ ;  /* 0x00000000000e7805 */ /* 0x000fc4000001ff00 */
[----:B------:R-:W-:Y:S01]  /*2050*/  CS2R R16, SRZ ;  /* 0x0000000000107805 */ /* 0x000fe2000001ff00 */
[----:B------:R2:W-:Y:S01]  /*2060*/  STL [R1+0x5c], RZ ;  /* 0x00005cff01007387 */ /* 0x0005e20000100800 */
[----:B------:R-:W-:Y:S02]  /*2070*/  CS2R R18, SRZ ;  /* 0x0000000000127805 */ /* 0x000fe4000001ff00 */
[----:B------:R-:W-:Y:S02]  /*2080*/  CS2R R20, SRZ ;  /* 0x0000000000147805 */ /* 0x000fe4000001ff00 */
[----:B------:R-:W-:Y:S01]  /*2090*/  CS2R R22, SRZ ;  /* 0x0000000000167805 */ /* 0x000fe2000001ff00 */
[----:B------:R2:W-:Y:S01]  /*20a0*/  STL [R1+0x58], RZ ;  /* 0x000058ff01007387 */ /* 0x0005e20000100800 */
[----:B------:R-:W-:Y:S01]  /*20b0*/  CS2R R152, SRZ ;  /* 0x0000000000987805 */ /* 0x000fe2000001ff00 */
[----:B------:R-:W-:Y:S01]  /*20c0*/  QGMMA.64x128x32.F32.E4M3.E4M3 R24, gdesc[UR16], RZ, !UPT ;  /* 0x01e00000101879f3 */ /* 0x000fe2000c7008ff */
[----:B------:R-:W-:Y:S01]  /*20d0*/  UIADD3 UR16, UR7, 0x2, URZ ;  /* 0x0000000207107890 */ /* 0x000fe2000fffe03f */
[----:B------:R2:W-:Y:S01]  /*20e0*/  STL [R1+0x54], RZ ;  /* 0x000054ff01007387 */ /* 0x0005e20000100800 */
[----:B------:R-:W-:Y:S01]  /*20f0*/  UIADD3 UR18, UR8, 0x2, URZ ;  /* 0x0000000208127890 */ /* 0x000fe2000fffe03f */
[----:B------:R-:W-:Y:S01]  /*2100*/  CS2R R154, SRZ ;  /* 0x00000000009a7805 */ /* 0x000fe2000001ff00 */
[----:B------:R-:W-:Y:S01]  /*2110*/  UMOV UR17, 0x80000020 ;  /* 0x8000002000117882 */ /* 0x000fe20000000000 */
        /* <DEDUP_REMOVED lines=9> */
[----:B------:R-:W-:Y:S02]  /*21b0*/  CS2R R166, SRZ ;  /* 0x0000000000a67805 */ /* 0x000fe4000001ff00 */
        /* <DEDUP_REMOVED lines=39> */
[----:B------:R-:W-:-:S03]  /*2430*/  IMAD.MOV.U32 R226, RZ, RZ, RZ ;  /* 0x000000ffffe27224 */ /* 0x000fc600078e00ff */
[----:B------:R2:W-:Y:S04]  /*2440*/  STL [R1+0x1c], RZ ;  /* 0x00001cff01007387 */ /* 0x0005e80000100800 */
[----:B------:R2:W-:Y:S04]  /*2450*/  STL [R1+0x18], RZ ;  /* 0x000018ff01007387 */ /* 0x0005e80000100800 */
[----:B------:R2:W-:Y:S04]  /*2460*/  STL [R1+0x14], RZ ;  /* 0x000014ff01007387 */ /* 0x0005e80000100800 */
[----:B------:R2:W-:Y:S04]  /*2470*/  STL [R1+0x10], RZ ;  /* 0x000010ff01007387 */ /* 0x0005e80000100800 */
[----:B------:R2:W-:Y:S04]  /*2480*/  STL [R1+0xc], RZ ;  /* 0x00000cff01007387 */ /* 0x0005e80000100800 */
[----:B------:R2:W-:Y:S04]  /*2490*/  STL [R1+0x8], RZ ;  /* 0x000008ff01007387 */ /* 0x0005e80000100800 */
[----:B------:R2:W-:Y:S04]  /*24a0*/  STL [R1+0x4], RZ ;  /* 0x000004ff01007387 */ /* 0x0005e80000100800 */
[----:B------:R2:W-:Y:S01]  /*24b0*/  STL [R1], RZ ;  /* 0x000000ff01007387 */ /* 0x0005e20000100800 */
[----:B------:R-:W-:Y:S01]  /*24c0*/  QGMMA.64x128x32.F32.E4M3.E4M3 R88, gdesc[UR16], R88 ;  /* 0x01e00000105879f3 */ /* 0x000fe20008700858 */
[----:B------:R-:W-:Y:S01]  /*24d0*/  UIADD3 UR16, UR7, 0x202, URZ ;  /* 0x0000020207107890 */ /* 0x000fe2000fffe03f */
[----:B------:R-:W-:-:S02]  /*24e0*/  UMOV UR17, 0x80000020 ;  /* 0x8000002000117882 */ /* 0x000fc40000000000 */
[----:B------:R-:W-:Y:S02]  /*24f0*/  ULDC UR7, c[0x0][0x50c] ;  /* 0x0001430000077ab9 */ /* 0x000fe40000000800 */
[----:B------:R-:W-:-:S04]  /*2500*/  UISETP.NE.AND UP0, UPT, UR7, 0x2, UPT ;  /* 0x000000020700788c */ /* 0x000fc8000bf05270 */
[----:B------:R-:W-:Y:S02]  /*2510*/  USEL UR7, URZ, 0x1, UP0 ;  /* 0x000000013f077887 */ /* 0x000fe40008000000 */
[----:B------:R-:W-:Y:S04]  /*2520*/  QGMMA.64x128x32.F32.E4M3.E4M3 R24, gdesc[UR16], R24, gsb0 ;  /* 0x01e00000101879f3 */ /* 0x000fe80008000818 */
[----:B------:R-:W-:-:S13]  /*2530*/  ISETP.NE.AND P1, PT, RZ, UR7, PT ;  /* 0x00000007ff007c0c */ /* 0x000fda000bf25270 */
[----:B--2---:R-:W-:Y:S05]  /*2540*/  @!P1 BRA `(.L_x_23) ;  /* 0x0000000800809947 */ /* 0x004fea0003800000 */
[----:B------:R-:W-:Y:S02]  /*2550*/  WARPGROUP.DEPBAR.LE gsb0, 0x0 ;  /* 0x00008000000079c5 */ /* 0x000fe40000010000 */
[----:B------:R-:W-:-:S01]  /*2560*/  FADD R227, RZ, R58 ;  /* 0x0000003affe37221 */ /* 0x000fc20000000000 */
[----:B------:R-:W-:Y:S01]  /*2570*/  FADD R226, RZ, R88 ;  /* 0x00000058ffe27221 */ /* 0x000fe20000000000 */
[----:B------:R-:W-:-:S01]  /*2580*/  FADD R225, RZ, R89 ;  /* 0x00000059ffe17221 */ /* 0x000fc20000000000 */
[----:B------:R-:W-:Y:S01]  /*2590*/  FADD R224, RZ, R90 ;  /* 0x0000005affe07221 */ /* 0x000fe20000000000 */
[----:B------:R-:W-:-:S01]  /*25a0*/  FADD R223, RZ, R91 ;  /* 0x0000005bffdf7221 */ /* 0x000fc20000000000 */
[----:B------:R0:W-:Y:S01]  /*25b0*/  STL [R1], R227 ;  /* 0x000000e301007387 */ /* 0x0001e20000100800 */
[----:B------:R-:W-:-:S01]  /*25c0*/  FADD R222, RZ, R92 ;  /* 0x0000005cffde7221 */ /* 0x000fc20000000000 */
[----:B------:R-:W-:Y:S01]  /*25d0*/  FADD R221, RZ, R93 ;  /* 0x0000005dffdd7221 */ /* 0x000fe20000000000 */
[----:B------:R-:W-:-:S01]  /*25e0*/  FADD R220, RZ, R94 ;  /* 0x0000005effdc7221 */ /* 0x000fc20000000000 */
[----:B------:R-:W-:Y:S01]  /*25f0*/  FADD R219, RZ, R95 ;  /* 0x0000005fffdb7221 */ /* 0x000fe20000000000 */
[----:B------:R-:W-:-:S01]  /*2600*/  FADD R218, RZ, R96 ;  /* 0x00000060ffda7221 */ /* 0x000fc20000000000 */
[----:B------:R-:W-:Y:S01]  /*2610*/  FADD R217, RZ, R97 ;  /* 0x00000061ffd97221 */ /* 0x000fe20000000000 */
[----:B------:R-:W-:-:S01]  /*2620*/  FADD R216, RZ, R98 ;  /* 0x00000062ffd87221 */ /* 0x000fc20000000000 */
[----:B------:R-:W-:Y:S01]  /*2630*/  FADD R215, RZ, R99 ;  /* 0x00000063ffd77221 */ /* 0x000fe20000000000 */
[----:B------:R-:W-:-:S01]  /*2640*/  FADD R214, RZ, R100 ;  /* 0x00000064ffd67221 */ /* 0x000fc20000000000 */
[----:B0-----:R-:W-:Y:S01]  /*2650*/  FADD R227, RZ, R59 ;  /* 0x0000003bffe37221 */ /* 0x001fe20000000000 */
[----:B------:R-:W-:-:S01]  /*2660*/  FADD R213, RZ, R101 ;  /* 0x00000065ffd57221 */ /* 0x000fc20000000000 */
[----:B------:R-:W-:Y:S01]  /*2670*/  FADD R212, RZ, R102 ;  /* 0x00000066ffd47221 */ /* 0x000fe20000000000 */
[----:B------:R-:W-:-:S01]  /*2680*/  FADD R211, RZ, R103 ;  /* 0x00000067ffd37221 */ /* 0x000fc20000000000 */
[----:B------:R-:W-:Y:S01]  /*2690*/  FADD R210, RZ, R104 ;  /* 0x00000068ffd27221 */ /* 0x000fe20000000000 */
[----:B------:R0:W-:Y:S01]  /*26a0*/  STL [R1+0x4], R227 ;  /* 0x000004e301007387 */ /* 0x0001e20000100800 */
        /* <DEDUP_REMOVED lines=93> */
[----:B------:R-:W-:Y:S01]  /*2c80*/  UMOV UR6, URZ ;  /* 0x0000003f00067c82 */ /* 0x000fe20008000000 */
[----:B0-----:R-:W-:-:S05]  /*2c90*/  FADD R227, RZ, R66 ;  /* 0x00000042ffe37221 */ /* 0x001fca0000000000 */
[----:B------:R0:W-:Y:S02]  /*2ca0*/  STL [R1+0x20], R227 ;  /* 0x000020e301007387 */ /* 0x0001e40000100800 */
        /* <DEDUP_REMOVED lines=42> */
.L_x_23:
[----:B------:R-:W-:-:S04]  /*2f50*/  UIADD3 UR12, UR5, 0x1, URZ ;  /* 0x00000001050c7890 */ /* 0x000fc8000fffe03f */
[----:B------:R-:W-:-:S04]  /*2f60*/  UISETP.NE.AND UP0, UPT, UR12, 0x9, UPT ;  /* 0x000000090c00788c */ /* 0x000fc8000bf05270 */
[----:B------:R-:W-:Y:S02]  /*2f70*/  USEL UR8, URZ, 0x1, UP0 ;  /* 0x000000013f087887 */ /* 0x000fe40008000000 */
[----:B------:R-:W-:Y:S02]  /*2f80*/  USEL UR12, UR12, URZ, UP0 ;  /* 0x0000003f0c0c7287 */ /* 0x000fe40008000000 */
[----:B------:R-:W-:-:S06]  /*2f90*/  ULOP3.LUT UR8, UR4, UR8, URZ, 0x3c, !UPT ;  /* 0x0000000804087292 */ /* 0x000fcc000f8e3c3f */
[----:B0-----:R-:W-:Y:S01]  /*2fa0*/  IMAD.U32 R227, RZ, RZ, UR8 ;  /* 0x00000008ffe37e24 */ /* 0x001fe2000f8e00ff */
[----:B------:R-:W-:-:S06]  /*2fb0*/  UMOV UR8, 0x1 ;  /* 0x0000000100087882 */ /* 0x000fcc0000000000 */
.L_x_18:
[----:B------:R-:W-:-:S04]  /*2fc0*/  UISETP.LT.AND UP0, UPT, UR9, 0x1, UPT ;  /* 0x000000010900788c */ /* 0x000fc8000bf01270 */
[----:B------:R-:W-:-:S04]  /*2fd0*/  USEL UR16, UR9, 0x1, UP0 ;  /* 0x0000000109107887 */ /* 0x000fc80008000000 */
[----:B------:R-:W-:-:S04]  /*2fe0*/  UIADD3 UR16, UR9, -UR16, URZ ;  /* 0x8000001009107290 */ /* 0x000fc8000fffe03f */
[----:B------:R-:W-:-:S06]  /*2ff0*/  UISETP.GE.AND UP0, UPT, UR16, 0x1, UPT ;  /* 0x000000011000788c */ /* 0x000fcc000bf06270 */
[----:B------:R-:W-:-:S13]  /*3000*/  PLOP3.LUT P1, PT, PT, PT, UP0, 0x80, 0x0 ;  /* 0x000000000000781c */ /* 0x000fda0003f2f008 */
[----:B------:R-:W-:Y:S05]  /*3010*/  @!P1 BRA `(.L_x_24) ;  /* 0x0000001000b49947 */ /* 0x000fea0003800000 */
[----:B------:R-:W-:Y:S01]  /*3020*/  IMAD.U32 R228, RZ, RZ, UR16 ;  /* 0x00000010ffe47e24 */ /* 0x000fe2000f8e00ff */
[----:B------:R-:W-:Y:S01]  /*3030*/  UMOV UR24, UR5 ;  /* 0x0000000500187c82 */ /* 0x000fe20008000000 */
[----:B------:R-:W-:-:S05]  /*3040*/  ULDC UR25, c[0x0][0x50c] ;  /* 0x0001430000197ab9 */ /* 0x000fca0000000800 */
.L_x_32:
[----:B------:R-:W-:-:S06]  /*3050*/  UISETP.NE.AND UP0, UPT, UR23, 0x3, UPT ;  /* 0x000000031700788c */ /* 0x000fcc000bf05270 */
[----:B------:R-:W-:-:S13]  /*3060*/  PLOP3.LUT P2, PT, PT, PT, UP0, 0x80, 0x0 ;  /* 0x000000000000781c */ /* 0x000fda0003f4f008 */
[----:B01---5:R-:W-:Y:S05]  /*3070*/  @!P2 BRA `(.L_x_25) ;  /* 0x000000000004a947 */ /* 0x023fea0003800000 */
[----:B------:R-:W-:Y:S01]  /*3080*/  BPT.TRAP 0x1 ;  /* 0x000000040000795c */ /* 0x000fe20000300000 */
.L_x_25:
[----:B------:R-:W0:Y:S01]  /*3090*/  S2UR UR16, SR_CgaCtaId ;  /* 0x00000000001079c3 */ /* 0x000e220000008800 */
[----:B------:R-:W-:Y:S01]  /*30a0*/  UMOV UR10, 0x400 ;  /* 0x00000400000a7882 */ /* 0x000fe20000000000 */
[----:B------:R-:W-:Y:S01]  /*30b0*/  SHF.L.U32 R229, R227, 0x1f, RZ ;  /* 0x0000001fe3e57819 */ /* 0x000fe200000006ff */
[----:B0-----:R-:W-:-:S04]  /*30c0*/  ULEA UR10, UR16, UR10, 0x18 ;  /* 0x0000000a100a7291 */ /* 0x001fc8000f8ec03f */
[----:B------:R-:W-:-:S09]  /*30d0*/  ULEA UR16, UR12, UR10, 0x3 ;  /* 0x0000000a0c107291 */ /* 0x000fd2000f8e183f */
[----:B------:R0:W1:Y:S01]  /*30e0*/  SYNCS.PHASECHK.TRANS64.TRYWAIT P1, [UR16], R229 ;  /* 0x000000e5ff0075a7 */ /* 0x0000620008020150 */
[----:B------:R-:W-:Y:S05]  /*30f0*/  @!P2 BRA `(.L_x_26) ;  /* 0x000000000004a947 */ /* 0x000fea0003800000 */
[----:B------:R-:W-:Y:S01]  /*3100*/  BPT.TRAP 0x1 ;  /* 0x000000040000795c */ /* 0x000fe20000300000 */
.L_x_26:
[----:B-1----:R-:W-:Y:S05]  /*3110*/  @P1 BRA `(.L_x_27) ;  /* 0x0000000000081947 */ /* 0x002fea0003800000 */
[----:B------:R-:W1:Y:S02]  /*3120*/  SYNCS.PHASECHK.TRANS64.TRYWAIT P1, [UR16], R229 ;  /* 0x000000e5ff0075a7 */ /* 0x000e640008020150 */
[----:B-1----:R-:W-:Y:S05]  /*3130*/  @!P1 BRA `(.L_x_28) ;  /* 0x000000d400b89947 */ /* 0x002fea0003800000 */
.L_x_27:
[----:B------:R-:W-:Y:S01]  /*3140*/  UIADD3 UR16, UR10, 0x24180, URZ ;  /* 0x000241800a107890 */ /* 0x000fe2000fffe03f */
[----:B------:R-:W-:Y:S01]  /*3150*/  WARPGROUP.ARRIVE ;  /* 0x00000000000079c5 */ /* 0x000fe20000000000 */
[----:B------:R-:W-:Y:S02]  /*3160*/  UISETP.NE.AND UP0, UPT, UR7, URZ, UPT ;  /* 0x0000003f0700728c */ /* 0x000fe4000bf05270 */
[----:B------:R-:W-:Y:S02]  /*3170*/  USHF.R.U32.HI UR16, URZ, 0x4, UR16 ;  /* 0x000000043f107899 */ /* 0x000fe40008011610 */
[----:B------:R-:W-:Y:S02]  /*3180*/  USEL UR8, UR8, URZ, !UP0 ;  /* 0x0000003f08087287 */ /* 0x000fe4000c000000 */
[----:B------:R-:W-:Y:S02]  /*3190*/  ULOP3.LUT UR16, UR16, 0x3fff, URZ, 0xc0, !UPT ;  /* 0x00003fff10107892 */ /* 0x000fe4000f8ec03f */
[----:B------:R-:W-:-:S02]  /*31a0*/  UISETP.NE.U32.AND UP0, UPT, UR8, URZ, UPT ;  /* 0x0000003f0800728c */ /* 0x000fc4000bf05070 */
[----:B------:R-:W-:Y:S02]  /*31b0*/  ULOP3.LUT UR7, UR11, 0x10000, URZ, 0xfc, !UPT ;  /* 0x000100000b077892 */ /* 0x000fe4000f8efc3f */
[----:B------:R-:W-:Y:S02]  /*31c0*/  ULOP3.LUT UR8, UR16, 0x10000, URZ, 0xfc, !UPT ;  /* 0x0001000010087892 */ /* 0x000fe4000f8efc3f */
[----:B------:R-:W-:Y:S02]  /*31d0*/  ULEA UR7, UR12, UR7, 0xa ;  /* 0x000000070c077291 */ /* 0x000fe4000f8e503f */
[----:B------:R-:W-:Y:S01]  /*31e0*/  ULEA UR8, UR12, UR8, 0x9 ;  /* 0x000000080c087291 */ /* 0x000fe2000f8e483f */
[----:B------:R-:W-:Y:S01]  /*31f0*/  UMOV UR17, 0x80000020 ;  /* 0x8000002000117882 */ /* 0x000fe20000000000 */
[----:B------:R-:W-:Y:S01]  /*3200*/  UMOV UR19, 0x80000020 ;  /* 0x8000002000137882 */ /* 0x000fe20000000000 */
[----:B------:R-:W-:Y:S02]  /*3210*/  UIADD3 UR6, UR6, 0x2, URZ ;  /* 0x0000000206067890 */ /* 0x000fe4000fffe03f */
[----:B------:R-:W-:-:S02]  /*3220*/  UMOV UR16, UR7 ;  /* 0x0000000700107c82 */ /* 0x000fc40008000000 */
[----:B------:R-:W-:Y:S02]  /*3230*/  UMOV UR18, UR8 ;  /* 0x0000000800127c82 */ /* 0x000fe40008000000 */
[----:B------:R-:W-:Y:S01]  /*3240*/  QGMMA.64x128x32.F32.E4M3.E4M3 R88, gdesc[UR16], R88, UP0 ;  /* 0x01e00000105879f3 */ /* 0x000fe2000bf00858 */
[----:B------:R-:W-:Y:S01]  /*3250*/  UIADD3 UR16, UR7, 0x200, URZ ;  /* 0x0000020007107890 */ /* 0x000fe2000fffe03f */
[----:B------:R-:W-:-:S10]  /*3260*/  UMOV UR17, 0x80000020 ;  /* 0x8000002000117882 */ /* 0x000fd40000000000 */
[----:B------:R-:W-:Y:S01]  /*3270*/  QGMMA.64x128x32.F32.E4M3.E4M3 R24, gdesc[UR16], R24, UP0 ;  /* 0x01e00000101879f3 */ /* 0x000fe2000bf00818 */
[----:B------:R-:W-:Y:S02]  /*3280*/  UIADD3 UR16, UR7, 0x2, URZ ;  /* 0x0000000207107890 */ /* 0x000fe4000fffe03f */
[----:B------:R-:W-:Y:S01]  /*3290*/  UIADD3 UR18, UR8, 0x2, URZ ;  /* 0x0000000208127890 */ /* 0x000fe2000fffe03f */
[----:B------:R-:W-:Y:S01]  /*32a0*/  UMOV UR17, 0x80000020 ;  /* 0x8000002000117882 */ /* 0x000fe20000000000 */
[----:B------:R-:W-:Y:S01]  /*32b0*/  UMOV UR19, 0x80000020 ;  /* 0x8000002000137882 */ /* 0x000fe20000000000 */
[----:B------:R-:W-:-:S06]  /*32c0*/  UISETP.NE.AND UP0, UPT, UR6, UR25, UPT ;  /* 0x000000190600728c */ /* 0x000fcc000bf05270 */
[----:B------:R-:W-:Y:S01]  /*32d0*/  QGMMA.64x128x32.F32.E4M3.E4M3 R88, gdesc[UR16], R88 ;  /* 0x01e00000105879f3 */ /* 0x000fe20008700858 */
[----:B------:R-:W-:Y:S01]  /*32e0*/  UIADD3 UR16, UR7, 0x202, URZ ;  /* 0x0000020207107890 */ /* 0x000fe2000fffe03f */
[----:B------:R-:W-:Y:S01]  /*32f0*/  UMOV UR17, 0x80000020 ;  /* 0x8000002000117882 */ /* 0x000fe20000000000 */
[----:B------:R-:W-:-:S06]  /*3300*/  USEL UR7, URZ, 0x1, UP0 ;  /* 0x000000013f077887 */ /* 0x000fcc0008000000 */
[----:B------:R-:W-:-:S03]  /*3310*/  ISETP.NE.AND P1, PT, RZ, UR7, PT ;  /* 0x00000007ff007c0c */ /* 0x000fc6000bf25270 */
[----:B------:R-:W-:Y:S03]  /*3320*/  QGMMA.64x128x32.F32.E4M3.E4M3 R24, gdesc[UR16], R24, gsb0 ;  /* 0x01e00000101879f3 */ /* 0x000fe60008000818 */
[----:B------:R-:W-:-:S07]  /*3330*/  WARPGROUP.DEPBAR.LE gsb0, 0x1 ;  /* 0x00008000000079c5 */ /* 0x000fce0000010100 */
[----:B------:R-:W-:Y:S05]  /*3340*/  @!P1 BRA `(.L_x_29) ;  /* 0x0000000c00809947 */ /* 0x000fea0003800000 */
[----:B------:R-:W-:Y:S02]  /*3350*/  WARPGROUP.DEPBAR.LE gsb0, 0x0 ;  /* 0x00008000000079c5 */ /* 0x000fe40000010000 */
[----:B------:R-:W-:-:S01]  /*3360*/  FADD R226, R88, R226 ;  /* 0x000000e258e27221 */ /* 0x000fc20000000000 */
[----:B------:R-:W-:Y:S01]  /*3370*/  FADD R225, R89, R225 ;  /* 0x000000e159e17221 */ /* 0x000fe20000000000 */
[----:B------:R1:W-:Y:S01]  /*3380*/  STL [R1+0x8c], R227 ;  /* 0x00008ce301007387 */ /* 0x0003e20000100800 */
[----:B------:R-:W-:-:S01]  /*3390*/  FADD R224, R90, R224 ;  /* 0x000000e05ae07221 */ /* 0x000fc20000000000 */
[----:B------:R-:W-:Y:S01]  /*33a0*/  FADD R223, R91, R223 ;  /* 0x000000df5bdf7221 */ /* 0x000fe20000000000 */
[----:B------:R-:W-:-:S01]  /*33b0*/  FADD R222, R92, R222 ;  /* 0x000000de5cde7221 */ /* 0x000fc20000000000 */
[----:B------:R-:W-:Y:S01]  /*33c0*/  FADD R221, R93, R221 ;  /* 0x000000dd5ddd7221 */ /* 0x000fe20000000000 */
[----:B-1----:R-:W2:Y:S04]  /*33d0*/  LDL.LU R227, [R1+0x30] ;  /* 0x0000300001e37983 */ /* 0x002ea80000300800 */
[----:B------:R1:W-:Y:S01]  /*33e0*/  STL [R1+0x90], R226 ;  /* 0x000090e201007387 */ /* 0x0003e20000100800 */
[----:B------:R-:W-:-:S01]  /*33f0*/  FADD R220, R94, R220 ;  /* 0x000000dc5edc7221 */ /* 0x000fc20000000000 */
[----:B------:R-:W-:-:S02]  /*3400*/  FADD R219, R95, R219 ;  /* 0x000000db5fdb7221 */ /* 0x000fc40000000000 */
[----:B-1----:R-:W3:Y:S04]  /*3410*/  LDL.LU R226, [R1+0x2c] ;  /* 0x00002c0001e27983 */ /* 0x002ee80000300800 */
[----:B------:R1:W-:Y:S01]  /*3420*/  STL [R1+0x94], R225 ;  /* 0x000094e101007387 */ /* 0x0003e20000100800 */
[----:B------:R-:W-:-:S03]  /*3430*/  FADD R218, R96, R218 ;  /* 0x000000da60da7221 */ /* 0x000fc60000000000 */
[----:B-1----:R-:W4:Y:S04]  /*3440*/  LDL.LU R225, [R1+0x28] ;  /* 0x0000280001e17983 */ /* 0x002f280000300800 */
        /* <DEDUP_REMOVED lines=9> */
[----:B------:R1:W-:Y:S04]  /*34e0*/  STL [R1+0xa4], R221 ;  /* 0x0000a4dd01007387 */ /* 0x0003e80000100800 */
        /* <DEDUP_REMOVED lines=12> */
[----:B-1----:R-:W4:Y:S01]  /*35b0*/  LDL.LU R215, [R1] ;  /* 0x0000000001d77983 */ /* 0x002f220000300800 */
[----:B------:R-:W-:-:S01]  /*35c0*/  FADD R214, R100, R214 ;  /* 0x000000d664d67221 */ /* 0x000fc20000000000 */
[----:B------:R-:W-:Y:S01]  /*35d0*/  FADD R213, R101, R213 ;  /* 0x000000d565d57221 */ /* 0x000fe20000000000 */
[----:B------:R-:W-:-:S01]  /*35e0*/  FADD R212, R102, R212 ;  /* 0x000000d466d47221 */ /* 0x000fc20000000000 */
[----:B------:R-:W-:Y:S01]  /*35f0*/  FADD R211, R103, R211 ;  /* 0x000000d367d37221 */ /* 0x000fe20000000000 */
[----:B------:R-:W-:-:S01]  /*3600*/  FADD R210, R104, R210 ;  /* 0x000000d268d27221 */ /* 0x000fc20000000000 */
[----:B------:R-:W-:Y:S01]  /*3610*/  STL [R1+0xc0], R214 ;  /* 0x0000c0d601007387 */ /* 0x000fe20000100800 */
        /* <DEDUP_REMOVED lines=11> */
[----:B------:R1:W-:Y:S01]  /*36d0*/  STL [R1+0xcc], R211 ;  /* 0x0000ccd301007387 */ /* 0x0003e20000100800 */
[----:B------:R-:W-:-:S01]  /*36e0*/  FADD R200, R114, R200 ;  /* 0x000000c872c87221 */ /* 0x000fc20000000000 */
[----:B------:R-:W-:Y:S01]  /*36f0*/  FADD R199, R115, R199 ;  /* 0x000000c773c77221 */ /* 0x000fe20000000000 */
        /* <DEDUP_REMOVED lines=69> */
[----:B-----5:R-:W-:Y:S01]  /*3b50*/  FADD R0, R57, R0 ;  /* 0x0000000039007221 */ /* 0x020fe20000000000 */
[----:B--2---:R-:W-:-:S01]  /*3b60*/  FADD R227, R70, R227 ;  /* 0x000000e346e37221 */ /* 0x004fc20000000000 */
[----:B---3--:R-:W-:Y:S01]  /*3b70*/  FADD R226, R69, R226 ;  /* 0x000000e245e27221 */ /* 0x008fe20000000000 */
[----:B----4-:R-:W-:-:S01]  /*3b80*/  FADD R225, R68, R225 ;  /* 0x000000e144e17221 */ /* 0x010fc20000000000 */
        /* <DEDUP_REMOVED lines=9> */
[----:B------:R-:W-:-:S05]  /*3c20*/  FADD R215, R58, R215 ;  /* 0x000000d73ad77221 */ /* 0x000fca0000000000 */
[----:B------:R2:W-:Y:S04]  /*3c30*/  STL [R1], R215 ;  /* 0x000000d701007387 */ /* 0x0005e80000100800 */
[----:B------:R3:W-:Y:S04]  /*3c40*/  STL [R1+0x4], R216 ;  /* 0x000004d801007387 */ /* 0x0007e80000100800 */
        /* <DEDUP_REMOVED lines=8> */
[----:B-1----:R-:W4:Y:S04]  /*3cd0*/  LDL.LU R211, [R1+0x34] ;  /* 0x0000340001d37983 */ /* 0x002f280000300800 */
[----:B------:R1:W-:Y:S04]  /*3ce0*/  STL [R1+0x28], R225 ;  /* 0x000028e101007387 */ /* 0x0003e80000100800 */
[----:B------:R-:W4:Y:S04]  /*3cf0*/  LDL.LU R212, [R1+0x38] ;  /* 0x0000380001d47983 */ /* 0x000f280000300800 */
[----:B------:R1:W-:Y:S04]  /*3d00*/  STL [R1+0x2c], R226 ;  /* 0x00002ce201007387 */ /* 0x0003e80000100800 */
[----:B------:R-:W4:Y:S04]  /*3d10*/  LDL.LU R213, [R1+0x3c] ;  /* 0x00003c0001d57983 */ /* 0x000f280000300800 */
[----:B------:R1:W-:Y:S04]  /*3d20*/  STL [R1+0x30], R227 ;  /* 0x000030e301007387 */ /* 0x0003e80000100800 */
[----:B------:R-:W4:Y:S04]  /*3d30*/  LDL.LU R214, [R1+0x40] ;  /* 0x0000400001d67983 */ /* 0x000f280000300800 */
[----:B--2---:R-:W2:Y:S04]  /*3d40*/  LDL.LU R215, [R1+0x44] ;  /* 0x0000440001d77983 */ /* 0x004ea80000300800 */
[----:B---3--:R-:W3:Y:S04]  /*3d50*/  LDL.LU R216, [R1+0x48] ;  /* 0x0000480001d87983 */ /* 0x008ee80000300800 */
[----:B----4-:R-:W4:Y:S04]  /*3d60*/  LDL.LU R217, [R1+0x4c] ;  /* 0x00004c0001d97983 */ /* 0x010f280000300800 */
[----:B0-----:R-:W4:Y:S04]  /*3d70*/  LDL.LU R218, [R1+0x50] ;  /* 0x0000500001da7983 */ /* 0x001f280000300800 */
[----:B------:R-:W4:Y:S04]  /*3d80*/  LDL.LU R219, [R1+0x54] ;  /* 0x0000540001db7983 */ /* 0x000f280000300800 */
[----:B------:R-:W4:Y:S04]  /*3d90*/  LDL.LU R220, [R1+0x58] ;  /* 0x0000580001dc7983 */ /* 0x000f280000300800 */
[----:B------:R-:W4:Y:S04]  /*3da0*/  LDL.LU R221, [R1+0x5c] ;  /* 0x00005c0001dd7983 */ /* 0x000f280000300800 */
[----:B------:R-:W4:Y:S04]  /*3db0*/  LDL.LU R222, [R1+0x60] ;  /* 0x0000600001de7983 */ /* 0x000f280000300800 */
[----:B------:R-:W4:Y:S04]  /*3dc0*/  LDL.LU R223, [R1+0x64] ;  /* 0x0000640001df7983 */ /* 0x000f280000300800 */
[----:B------:R-:W4:Y:S04]  /*3dd0*/  LDL.LU R224, [R1+0x68] ;  /* 0x0000680001e07983 */ /* 0x000f280000300800 */
[----:B-1----:R-:W4:Y:S04]  /*3de0*/  LDL.LU R225, [R1+0x6c] ;  /* 0x00006c0001e17983 */ /* 0x002f280000300800 */
[----:B------:R-:W4:Y:S04]  /*3df0*/  LDL.LU R226, [R1+0x70] ;  /* 0x0000700001e27983 */ /* 0x000f280000300800 */
[----:B------:R-:W4:Y:S01]  /*3e00*/  LDL.LU R227, [R1+0x74] ;  /* 0x0000740001e37983 */ /* 0x000f220000300800 */
[----:B------:R-:W-:-:S05]  /*3e10*/  FADD R211, R71, R211 ;  /* 0x000000d347d37221 */ /* 0x000fca0000000000 */
[----:B------:R0:W-:Y:S01]  /*3e20*/  STL [R1+0x34], R211 ;  /* 0x000034d301007387 */ /* 0x0001e20000100800 */
[----:B------:R-:W-:-:S03]  /*3e30*/  FADD R212, R72, R212 ;  /* 0x000000d448d47221 */ /* 0x000fc60000000000 */
[----:B0-----:R1:W5:Y:S01]  /*3e40*/  LDL.LU R211, [R1+0xcc] ;  /* 0x0000cc0001d37983 */ /* 0x0013620000300800 */
[----:B------:R-:W-:-:S03]  /*3e50*/  FADD R213, R73, R213 ;  /* 0x000000d549d57221 */ /* 0x000fc60000000000 */
[----:B------:R0:W-:Y:S01]  /*3e60*/  STL [R1+0x38], R212 ;  /* 0x000038d401007387 */ /* 0x0001e20000100800 */
[----:B------:R-:W-:-:S01]  /*3e70*/  FADD R214, R74, R214 ;  /* 0x000000d64ad67221 */ /* 0x000fc20000000000 */
[----:B--2---:R-:W-:Y:S02]  /*3e80*/  FADD R215, R75, R215 ;  /* 0x000000d74bd77221 */ /* 0x004fe40000000000 */
[----:B0-----:R1:W5:Y:S01]  /*3e90*/  LDL.LU R212, [R1+0xc8] ;  /* 0x0000c80001d47983 */ /* 0x0013620000300800 */
[----:B---3--:R-:W-:-:S03]  /*3ea0*/  FADD R216, R76, R216 ;  /* 0x000000d84cd87221 */ /* 0x008fc60000000000 */
[----:B------:R0:W-:Y:S01]  /*3eb0*/  STL [R1+0x3c], R213 ;  /* 0x00003cd501007387 */ /* 0x0001e20000100800 */
[----:B----4-:R-:W-:-:S03]  /*3ec0*/  FADD R217, R77, R217 ;  /* 0x000000d94dd97221 */ /* 0x010fc60000000000 */
[----:B0-----:R1:W5:Y:S01]  /*3ed0*/  LDL.LU R213, [R1+0xc4] ;  /* 0x0000c40001d57983 */ /* 0x0013620000300800 */
[----:B------:R-:W-:-:S03]  /*3ee0*/  FADD R218, R78, R218 ;  /* 0x000000da4eda7221 */ /* 0x000fc60000000000 */
[----:B------:R0:W-:Y:S01]  /*3ef0*/  STL [R1+0x40], R214 ;  /* 0x000040d601007387 */ /* 0x0001e20000100800 */
[----:B------:R-:W-:-:S01]  /*3f00*/  FADD R219, R79, R219 ;  /* 0x000000db4fdb7221 */ /* 0x000fc20000000000 */
[----:B------:R-:W-:Y:S02]  /*3f10*/  FADD R220, R80, R220 ;  /* 0x000000dc50dc7221 */ /* 0x000fe40000000000 */
[----:B0-----:R1:W5:Y:S04]  /*3f20*/  LDL.LU R214, [R1+0xc0] ;  /* 0x0000c00001d67983 */ /* 0x0013680000300800 */
[----:B------:R0:W-:Y:S01]  /*3f30*/  STL [R1+0x44], R215 ;  /* 0x000044d701007387 */ /* 0x0001e20000100800 */
[----:B------:R-:W-:-:S01]  /*3f40*/  FADD R221, R81, R221 ;  /* 0x000000dd51dd7221 */ /* 0x000fc20000000000 */
[----:B------:R-:W-:-:S02]  /*3f50*/  FADD R222, R82, R222 ;  /* 0x000000de52de7221 */ /* 0x000fc40000000000 */
[----:B0-----:R1:W5:Y:S04]  /*3f60*/  LDL.LU R215, [R1+0xbc] ;  /* 0x0000bc0001d77983 */ /* 0x0013680000300800 */
[----:B------:R0:W-:Y:S01]  /*3f70*/  STL [R1+0x48], R216 ;  /* 0x000048d801007387 */ /* 0x0001e20000100800 */
[----:B------:R-:W-:-:S03]  /*3f80*/  FADD R223, R83, R223 ;  /* 0x000000df53df7221 */ /* 0x000fc60000000000 */
        /* <DEDUP_REMOVED lines=13> */
[----:B------:R0:W-:Y:S04]  /*4060*/  STL [R1+0x5c], R221 ;  /* 0x00005cdd01007387 */ /* 0x0001e80000100800 */
        /* <DEDUP_REMOVED lines=12> */
[----:B0-----:R1:W5:Y:S01]  /*4130*/  LDL.LU R227, [R1+0x8c] ;  /* 0x00008c0001e37983 */ /* 0x0013620000300800 */
[----:B------:R-:W-:-:S05]  /*4140*/  UMOV UR6, URZ ;  /* 0x0000003f00067c82 */ /* 0x000fca0008000000 */
.L_x_29:
[----:B------:R-:W-:Y:S05]  /*4150*/  @!P2 BRA `(.L_x_30) ;  /* 0x000000000004a947 */ /* 0x000fea0003800000 */
[----:B------:R-:W-:Y:S01]  /*4160*/  BPT.TRAP 0x1 ;  /* 0x000000040000795c */ /* 0x000fe20000300000 */
.L_x_30:
[----:B-----5:R2:W-:Y:S04]  /*4170*/  STL [R1+0x8c], R0 ;  /* 0x00008c0001007387 */ /* 0x0205e80000100800 */
[----:B--2---:R-:W2:Y:S01]  /*4180*/  LDL R0, [R1+0x78] ;  /* 0x0000780001007983 */ /* 0x004ea20000100800 */
[----:B0-----:R-:W-:-:S05]  /*4190*/  IMAD.U32 R229, RZ, RZ, UR24 ;  /* 0x00000018ffe57e24 */ /* 0x001fca000f8e00ff */
[----:B------:R-:W-:-:S05]  /*41a0*/  @P0 LEA R229, R229, UR10, 0x3 ;  /* 0x0000000ae5e50c11 */ /* 0x000fca000f8e18ff */
[----:B------:R-:W-:Y:S01]  /*41b0*/  @P0 VIADD R229, R229, 0x48 ;  /* 0x00000048e5e50836 */ /* 0x000fe20000000000 */
[----:B------:R-:W-:-:S06]  /*41c0*/  UISETP.GT.U32.AND UP0, UPT, UR13, 0x1, UPT ;  /* 0x000000010d00788c */ /* 0x000fcc000bf04070 */
[----:B------:R-:W-:Y:S02]  /*41d0*/  PLOP3.LUT P1, PT, PT, PT, UP0, 0x80, 0x0 ;  /* 0x000000000000781c */ /* 0x000fe40003f2f008 */
[----:B--2---:R-:W-:Y:S02]  /*41e0*/  @P0 PRMT R229, R0, 0x654, R229 ;  /* 0x0000065400e50816 */ /* 0x004fe400000000e5 */
[----:B------:R0:W5:Y:S02]  /*41f0*/  LDL.LU R0, [R1+0x8c] ;  /* 0x00008c0001007983 */ /* 0x0001640000300800 */
[----:B------:R0:W-:Y:S07]  /*4200*/  @P0 SYNCS.ARRIVE.TRANS64.RED.A1T0 RZ, [R229+URZ], RZ ;  /* 0x000000ffe5ff09a7 */ /* 0x0001ee000810043f */
[----:B------:R-:W-:Y:S05]  /*4210*/  @P1 BRA `(.L_x_31) ;  /* 0x0000000000041947 */ /* 0x000fea0003800000 */
[----:B------:R-:W-:Y:S01]  /*4220*/  BPT.TRAP 0x1 ;  /* 0x000000040000795c */ /* 0x000fe20000300000 */
.L_x_31:
[----:B------:R-:W-:Y:S01]  /*4230*/  UIADD3 UR12, UR12, 0x1, URZ ;  /* 0x000000010c0c7890 */ /* 0x000fe2000fffe03f */
[C---:B------:R-:W-:Y:S01]  /*4240*/  ISETP.GT.AND P1, PT, R228.reuse, 0x1, PT ;  /* 0x00000001e400780c */ /* 0x040fe20003f24270 */
[----:B------:R-:W-:Y:S01]  /*4250*/  UIADD3 UR24, UR24, 0x1, URZ ;  /* 0x0000000118187890 */ /* 0x000fe2000fffe03f */
[----:B------:R-:W-:Y:S01]  /*4260*/  VIADD R228, R228, 0xffffffff ;  /* 0xffffffffe4e47836 */ /* 0x000fe20000000000 */
[----:B------:R-:W-:Y:S02]  /*4270*/  UISETP.NE.AND UP0, UPT, UR12, 0x9, UPT ;  /* 0x000000090c00788c */ /* 0x000fe4000bf05270 */
[----:B------:R-:W-:Y:S02]  /*4280*/  UISETP.NE.AND UP1, UPT, UR24, 0x9, UPT ;  /* 0x000000091800788c */ /* 0x000fe4000bf25270 */
[----:B------:R-:W-:Y:S02]  /*4290*/  USEL UR8, URZ, 0x1, UP0 ;  /* 0x000000013f087887 */ /* 0x000fe40008000000 */
[----:B------:R-:W-:-:S02]  /*42a0*/  USEL UR12, UR12, URZ, UP0 ;  /* 0x0000003f0c0c7287 */ /* 0x000fc40008000000 */
[----:B------:R-:W-:Y:S02]  /*42b0*/  USEL UR24, UR24, URZ, UP1 ;  /* 0x0000003f18187287 */ /* 0x000fe40008800000 */
[----:B------:R-:W-:Y:S01]  /*42c0*/  LOP3.LUT R227, R227, UR8, RZ, 0x3c, !PT ;  /* 0x00000008e3e37c12 */ /* 0x000fe2000f8e3cff */
[----:B------:R-:W-:Y:S01]  /*42d0*/  UMOV UR8, 0x1 ;  /* 0x0000000100087882 */ /* 0x000fe20000000000 */
[----:B------:R-:W-:Y:S08]  /*42e0*/  @P1 BRA `(.L_x_32) ;  /* 0xffffffec00581947 */ /* 0x000ff0000383ffff */
.L_x_24:
[----:B------:R-:W-:-:S04]  /*42f0*/  UISETP.NE.AND UP0, UPT, UR6, URZ, UPT ;  /* 0x0000003f0600728c */ /* 0x000fc8000bf05270 */
[----:B------:R-:W-:-:S06]  /*4300*/  USEL UR6, URZ, 0x1, !UP0 ;  /* 0x000000013f067887 */ /* 0x000fcc000c000000 */
[----:B------:R-:W-:-:S13]  /*4310*/  ISETP.NE.AND P1, PT, RZ, UR6, PT ;  /* 0x00000006ff007c0c */ /* 0x000fda000bf25270 */
[----:B------:R-:W-:Y:S05]  /*4320*/  @!P1 BRA `(.L_x_33) ;  /* 0x0000000c00dc9947 */ /* 0x000fea0003800000 */
[----:B------:R-:W2:Y:S04]  /*4330*/  LDL.LU R227, [R1+0x74] ;  /* 0x0000740001e37983 */ /* 0x000ea80000300800 */
[----:B--2---:R2:W-:Y:S04]  /*4340*/  STL [R1+0x8c], R227 ;  /* 0x00008ce301007387 */ /* 0x0045e80000100800 */
[----:B--2---:R-:W2:Y:S04]  /*4350*/  LDL.LU R227, [R1+0x70] ;  /* 0x0000700001e37983 */ /* 0x004ea80000300800 */
        /* <DEDUP_REMOVED lines=55> */
[----:B--2---:R-:W2:Y:S01]  /*46d0*/  LDL.LU R227, [R1] ;  /* 0x0000000001e37983 */ /* 0x004ea20000300800 */
[----:B------:R-:W-:-:S02]  /*46e0*/  WARPGROUP.DEPBAR.LE gsb0, 0x0 ;  /* 0x00008000000079c5 */ /* 0x000fc40000010000 */
[----:B------:R-:W-:Y:S01]  /*46f0*/  FADD R226, R88, R226 ;  /* 0x000000e258e27221 */ /* 0x000fe20000000000 */
        /* <DEDUP_REMOVED lines=96> */
[----:B-----5:R-:W-:Y:S01]  /*4d00*/  FADD R0, R57, R0 ;  /* 0x0000000039007221 */ /* 0x020fe20000000000 */
[----:B--2---:R-:W-:-:S05]  /*4d10*/  FADD R227, R58, R227 ;  /* 0x000000e33ae37221 */ /* 0x004fca0000000000 */
[----:B------:R2:W-:Y:S04]  /*4d20*/  STL [R1], R227 ;  /* 0x000000e301007387 */ /* 0x0005e80000100800 */
[----:B--2---:R-:W2:Y:S02]  /*4d30*/  LDL.LU R227, [R1+0xfc] ;  /* 0x0000fc0001e37983 */ /* 0x004ea40000300800 */
[----:B--2---:R-:W-:-:S05]  /*4d40*/  FADD R227, R59, R227 ;  /* 0x000000e33be37221 */ /* 0x004fca0000000000 */
[----:B------:R2:W-:Y:S04]  /*4d50*/  STL [R1+0x4], R227 ;  /* 0x000004e301007387 */ /* 0x0005e80000100800 */
        /* <DEDUP_REMOVED lines=83> */
[----:B------:R2:W-:Y:S02]  /*5290*/  STL [R1+0x74], R227 ;  /* 0x000074e301007387 */ /* 0x0005e40000100800 */
.L_x_33:
[----:B------:R-:W-:Y:S02]  /*52a0*/  WARPGROUP.DEPBAR.LE gsb0, 0x0 ;  /* 0x00008000000079c5 */ /* 0x000fe40000010000 */
[----:B------:R-:W3:Y:S02]  /*52b0*/  LDC R24, c[0x0][0x28c] ;  /* 0x0000a300ff187b82 */ /* 0x000ee40000000800 */
[----:B---3--:R-:W-:-:S13]  /*52c0*/  ISETP.GE.AND P1, PT, R24, 0x1, PT ;  /* 0x000000011800780c */ /* 0x008fda0003f26270 */
[----:B------:R-:W-:Y:S05]  /*52d0*/  @!P1 BRA `(.L_x_34) ;  /* 0x00000000005c9947 */ /* 0x000fea0003800000 */
[----:B------:R-:W-:-:S06]  /*52e0*/  UISETP.NE.AND UP0, UPT, UR23, 0x3, UPT ;  /* 0x000000031700788c */ /* 0x000fcc000bf05270 */
[----:B------:R-:W-:-:S13]  /*52f0*/  PLOP3.LUT P1, PT, PT, PT, UP0, 0x80, 0x0 ;  /* 0x000000000000781c */ /* 0x000fda0003f2f008 */
[----:B------:R-:W-:Y:S05]  /*5300*/  @!P1 BRA `(.L_x_35) ;  /* 0x0000000000049947 */ /* 0x000fea0003800000 */
[----:B------:R-:W-:Y:S01]  /*5310*/  BPT.TRAP 0x1 ;  /* 0x000000040000795c */ /* 0x000fe20000300000 */
.L_x_35:
[----:B------:R-:W-:Y:S04]  /*5320*/  BSSY B0, `(.L_x_36) ;  /* 0x000000e000007945 */ /* 0x000fe80003800000 */
[----:B------:R-:W-:Y:S05]  /*5330*/  @!P0 BRA `(.L_x_37) ;  /* 0x0000000000308947 */ /* 0x000fea0003800000 */
[----:B--2---:R-:W2:Y:S01]  /*5340*/  LDL R227, [R1+0x78] ;  /* 0x0000780001e37983 */ /* 0x004ea20000100800 */
[----:B------:R-:W-:-:S04]  /*5350*/  UISETP.LT.AND UP0, UPT, UR9, 0x1, UPT ;  /* 0x000000010900788c */ /* 0x000fc8000bf01270 */
[----:B------:R-:W-:-:S04]  /*5360*/  USEL UR8, UR9, 0x1, UP0 ;  /* 0x0000000109087887 */ /* 0x000fc80008000000 */
[----:B------:R-:W-:-:S04]  /*5370*/  UIADD3 UR8, UR5, UR9, -UR8 ;  /* 0x0000000905087290 */ /* 0x000fc8000fffe808 */
[----:B------:R-:W-:-:S04]  /*5380*/  UIMAD.WIDE.U32 UR6, UR8, 0x38e38e39, URZ ;  /* 0x38e38e39080678a5 */ /* 0x000fc8000f8e003f */
[----:B------:R-:W-:-:S04]  /*5390*/  USHF.R.U32.HI UR6, URZ, 0x1, UR7 ;  /* 0x000000013f067899 */ /* 0x000fc80008011607 */
[----:B------:R-:W-:-:S04]  /*53a0*/  UIMAD UR8, UR6, -0x9, UR8 ;  /* 0xfffffff7060878a4 */ /* 0x000fc8000f8e0208 */
[----:B------:R-:W-:-:S04]  /*53b0*/  ULEA UR8, UR8, UR10, 0x3 ;  /* 0x0000000a08087291 */ /* 0x000fc8000f8e183f */
[----:B------:R-:W-:-:S06]  /*53c0*/  UIADD3 UR8, UR8, 0x48, URZ ;  /* 0x0000004808087890 */ /* 0x000fcc000fffe03f */
[----:B------:R-:W-:-:S05]  /*53d0*/  IMAD.U32 R24, RZ, RZ, UR8 ;  /* 0x00000008ff187e24 */ /* 0x000fca000f8e00ff */
[----:B--2---:R-:W-:-:S04]  /*53e0*/  PRMT R24, R227, 0x654, R24 ;  /* 0x00000654e3187816 */ /* 0x004fc80000000018 */
[----:B------:R3:W-:Y:S03]  /*53f0*/  SYNCS.ARRIVE.TRANS64.RED.A1T0 RZ, [R24+URZ], RZ ;  /* 0x000000ff18ff79a7 */ /* 0x0007e6000810043f */
.L_x_37:
[----:B------:R-:W-:Y:S05]  /*5400*/  BSYNC B0 ;  /* 0x0000000000007941 */ /* 0x000fea0003800000 */
.L_x_36:
[----:B------:R-:W-:-:S06]  /*5410*/  UISETP.GT.U32.AND UP0, UPT, UR13, 0x1, UPT ;  /* 0x000000010d00788c */ /* 0x000fcc000bf04070 */
[----:B------:R-:W-:-:S13]  /*5420*/  PLOP3.LUT P1, PT, PT, PT, UP0, 0x80, 0x0 ;  /* 0x000000000000781c */ /* 0x000fda0003f2f008 */
[----:B------:R-:W-:Y:S05]  /*5430*/  @P1 BRA `(.L_x_34) ;  /* 0x0000000000041947 */ /* 0x000fea0003800000 */
[----:B------:R-:W-:Y:S01]  /*5440*/  BPT.TRAP 0x1 ;  /* 0x000000040000795c */ /* 0x000fe20000300000 */
.L_x_34:
[----:B------:R4:W-:Y:S01]  /*5450*/  STL [R1+0x90], R2 ;  /* 0x0000900201007387 */ /* 0x0009e20000100800 */
[----:B------:R-:W0:Y:S01]  /*5460*/  LDC R29, c[0x0][0x288] ;  /* 0x0000a200ff1d7b82 */ /* 0x000e220000000800 */
[----:B------:R-:W-:Y:S02]  /*5470*/  UIADD3 UR10, UR9, UR5, URZ ;  /* 0x00000005090a7290 */ /* 0x000fe4000fffe03f */
[----:B------:R-:W-:Y:S01]  /*5480*/  USHF.R.S32.HI UR11, URZ, 0x1f, UR22 ;  /* 0x0000001f3f0b7899 */ /* 0x000fe20008011416 */
[----:B------:R-:W-:Y:S01]  /*5490*/  ULDC.64 UR6, c[0x0][0x5d0] ;  /* 0x0001740000067ab9 */ /* 0x000fe20000000a00 */
[----:B------:R-:W-:Y:S01]  /*54a0*/  ULDC UR12, c[0x0][0x284] ;  /* 0x0000a100000c7ab9 */ /* 0x000fe20000000800 */
[----:B----4-:R-:W4:Y:S04]  /*54b0*/  LDL.LU R2, [R1+0x84] ;  /* 0x0000840001027983 */ /* 0x010f280000300800 */
[----:B-----5:R1:W-:Y:S04]  /*54c0*/  STL [R1+0x8c], R0 ;  /* 0x00008c0001007387 */ /* 0x0203e80000100800 */
[----:B--2---:R-:W2:Y:S01]  /*54d0*/  LDL.LU R227, [R1+0x88] ;  /* 0x0000880001e37983 */ /* 0x004ea20000300800 */
[----:B-1----:R-:W3:Y:S02]  /*54e0*/  S2R R0, SR_TID.X ;  /* 0x0000000000007919 */ /* 0x002ee40000002100 */
[----:B---3--:R-:W-:-:S02]  /*54f0*/  SHF.R.U32.HI R24, RZ, 0x2, R0 ;  /* 0x00000002ff187819 */ /* 0x008fc40000011600 */
[----:B------:R-:W-:Y:S02]  /*5500*/  LOP3.LUT R26, R0, 0x60, RZ, 0xc0, !PT ;  /* 0x00000060001a7812 */ /* 0x000fe400078ec0ff */
[----:B------:R-:W-:Y:S02]  /*5510*/  SHF.R.U32.HI R27, RZ, 0x7, R0 ;  /* 0x00000007ff1b7819 */ /* 0x000fe40000011600 */
[----:B------:R-:W-:Y:S02]  /*5520*/  LOP3.LUT R25, R24, 0x7, RZ, 0xc0, !PT ;  /* 0x0000000718197812 */ /* 0x000fe400078ec0ff */
[----:B------:R-:W-:Y:S02]  /*5530*/  SHF.R.U32.HI R28, RZ, 0x1, R26 ;  /* 0x00000001ff1c7819 */ /* 0x000fe4000001161a */
[----:B------:R-:W-:Y:S02]  /*5540*/  LOP3.LUT R24, R27, 0x1, RZ, 0xc0, !PT ;  /* 0x000000011b187812 */ /* 0x000fe400078ec0ff */
[----:B------:R-:W-:Y:S01]  /*5550*/  IADD3 R27, RZ, -R28, -R25 ;  /* 0x8000001cff1b7210 */ /* 0x000fe20007ffe819 */
[----:B------:R-:W-:-:S02]  /*5560*/  IMAD.SHL.U32 R32, R0, 0x2, RZ ;  /* 0x0000000200207824 */ /* 0x000fc400078e00ff */
[C---:B------:R-:W-:Y:S02]  /*5570*/  IMAD.SHL.U32 R26, R24.reuse, 0x40, RZ ;  /* 0x00000040181a7824 */ /* 0x040fe400078e00ff */
[----:B------:R-:W-:Y:S01]  /*5580*/  IMAD R42, R24, -0x40, R27 ;  /* 0xffffffc0182a7824 */ /* 0x000fe200078e021b */
[----:B------:R-:W-:Y:S01]  /*5590*/  LOP3.LUT R24, R0, 0x3, RZ, 0xc0, !PT ;  /* 0x0000000300187812 */ /* 0x000fe200078ec0ff */
[----:B----4-:R-:W-:Y:S02]  /*55a0*/  IMAD.SHL.U32 R41, R2, 0x80, RZ ;  /* 0x0000008002297824 */ /* 0x010fe400078e00ff */
[----:B------:R1:W5:Y:S04]  /*55b0*/  LDL.LU R2, [R1+0x90] ;  /* 0x0000900001027983 */ /* 0x0003680000300800 */
[----:B------:R1:W5:Y:S01]  /*55c0*/  LDL.LU R0, [R1+0x8c] ;  /* 0x00008c0001007983 */ /* 0x0003620000300800 */
[----:B------:R-:W-:Y:S01]  /*55d0*/  LOP3.LUT R43, R26, 0x40, R25, 0xe2, !PT ;  /* 0x000000401a2b7812 */ /* 0x000fe200078ee219 */
[----:B--2---:R-:W-:Y:S01]  /*55e0*/  IMAD.SHL.U32 R25, R227, 0x100, RZ ;  /* 0x00000100e3197824 */ /* 0x004fe200078e00ff */
[----:B------:R-:W-:Y:S01]  /*55f0*/  UISETP.GT.U32.AND UP0, UPT, UR10, 0x8, UPT ;  /* 0x000000080a00788c */ /* 0x000fe2000bf04070 */
[C---:B0-----:R-:W-:Y:S01]  /*5600*/  ISETP.GE.AND P1, PT, R41.reuse, R29, PT ;  /* 0x0000001d2900720c */ /* 0x041fe20003f26270 */
[----:B------:R-:W-:Y:S01]  /*5610*/  UIMAD UR5, UR11, UR6, URZ ;  /* 0x000000060b0572a4 */ /* 0x000fe2000f8e023f */
[----:B------:R-:W-:Y:S01]  /*5620*/  LOP3.LUT R32, R41, 0x6, R32, 0xf8, !PT ;  /* 0x0000000629207812 */ /* 0x000fe200078ef820 */
[----:B------:R-:W-:Y:S01]  /*5630*/  UISETP.LT.U32.AND UP0, UPT, UR9, 0x9, UP0 ;  /* 0x000000090900788c */ /* 0x000fe20008701070 */
[----:B------:R-:W-:Y:S01]  /*5640*/  ISETP.GE.OR P1, PT, R25, UR12, P1 ;  /* 0x0000000c19007c0c */ /* 0x000fe20008f26670 */
[----:B------:R-:W-:Y:S01]  /*5650*/  UISETP.GE.U32.AND UP1, UPT, UR9, 0x9, UPT ;  /* 0x000000090900788c */ /* 0x000fe2000bf26070 */
[----:B------:R-:W-:Y:S01]  /*5660*/  IMAD.U32 R27, RZ, RZ, UR6 ;  /* 0x00000006ff1b7e24 */ /* 0x000fe2000f8e00ff */
[----:B------:R-:W-:Y:S01]  /*5670*/  UIMAD UR8, UR22, UR7, UR5 ;  /* 0x00000007160872a4 */ /* 0x000fe2000f8e0205 */
[----:B------:R-:W-:Y:S01]  /*5680*/  SHF.R.S32.HI R33, RZ, 0x1f, R32 ;  /* 0x0000001fff217819 */ /* 0x000fe20000011420 */
[----:B------:R-:W-:-:S02]  /*5690*/  UIMAD.WIDE.U32 UR6, UR10, 0x38e38e39, URZ ;  /* 0x38e38e390a0678a5 */ /* 0x000fc4000f8e003f */
[----:B------:R-:W-:Y:S02]  /*56a0*/  USEL UR5, URZ, 0x1, !UP0 ;  /* 0x000000013f057887 */ /* 0x000fe4000c000000 */
[----:B------:R-:W-:Y:S01]  /*56b0*/  USHF.R.U32.HI UR6, URZ, 0x1, UR7 ;  /* 0x000000013f067899 */ /* 0x000fe20008011607 */
[----:B------:R-:W-:Y:S01]  /*56c0*/  IMAD.WIDE.U32 R26, R27, UR22, R32 ;  /* 0x000000161b1a7c25 */ /* 0x000fe2000f8e0020 */
[----:B------:R-:W-:Y:S01]  /*56d0*/  ULOP3.LUT UR4, UR4, UR5, URZ, 0x3c, !UPT ;  /* 0x0000000504047292 */ /* 0x000fe2000f8e3c3f */
[----:B------:R-:W-:Y:S02]  /*56e0*/  IADD3 R42, -R25, UR12, R42 ;  /* 0x0000000c192a7c10 */ /* 0x000fe4000fffe12a */
[----:B------:R-:W-:Y:S01]  /*56f0*/  IMAD.WIDE R38, R227, 0x100, RZ ;  /* 0x00000100e3267825 */ /* 0x000fe200078e02ff */
[----:B------:R-:W-:Y:S02]  /*5700*/  UIMAD UR5, UR6, -0x9, UR10 ;  /* 0xfffffff7060578a4 */ /* 0x000fe4000f8e020a */
[----:B------:R-:W-:Y:S01]  /*5710*/  @UP1 ULOP3.LUT UR4, UR4, 0x1, UR6, 0x78, !UPT ;  /* 0x0000000104041892 */ /* 0x000fe2000f8e7806 */
[----:B------:R-:W-:-:S02]  /*5720*/  IMAD R24, R24, -0x2, R29 ;  /* 0xfffffffe18187824 */ /* 0x000fc400078e021d */
[----:B------:R-:W-:Y:S01]  /*5730*/  VIADD R27, R27, UR8 ;  /* 0x000000081b1b7c36 */ /* 0x000fe20008000000 */
[----:B------:R-:W-:Y:S01]  /*5740*/  LOP3.LUT R43, R38, R43, R28, 0xfe, !PT ;  /* 0x0000002b262b7212 */ /* 0x000fe200078efe1c */
[----:B------:R-:W-:Y:S02]  /*5750*/  IMAD.IADD R41, R24, 0x1, -R41 ;  /* 0x0000000118297824 */ /* 0x000fe400078e0a29 */
[----:B------:R-:W-:Y:S01]  /*5760*/  IMAD.MOV.U32 R40, RZ, RZ, -0x1 ;  /* 0xffffffffff287424 */ /* 0x000fe200078e00ff */
[----:B-1----:R-:W-:Y:S06]  /*5770*/  @P1 BRA `(.L_x_38) ;  /* 0x0000008c00fc1947 */ /* 0x002fec0003800000 */
[----:B------:R-:W0:Y:S01]  /*5780*/  LDC.64 R28, c[0x0][0x5c8] ;  /* 0x00017200ff1c7b82 */ /* 0x000e220000000a00 */
[----:B------:R-:W-:Y:S01]  /*5790*/  ULDC.64 UR6, c[0x0][0x5c0] ;  /* 0x0001700000067ab9 */ /* 0x000fe20000000a00 */
[----:B------:R-:W-:Y:S01]  /*57a0*/  BSSY B0, `(.L_x_38) ;  /* 0x00008fc000007945 */ /* 0x000fe20003800000 */
[-C--:B0-----:R-:W-:Y:S01]  /*57b0*/  IMAD R24, R39, R28.reuse, RZ ;  /* 0x0000001c27187224 */ /* 0x081fe200078e02ff */
[----:B------:R-:W-:Y:S01]  /*57c0*/  SHF.L.U64.HI R34, R28, 0x3, R29 ;  /* 0x000000031c227819 */ /* 0x000fe2000001021d */
[----:B------:R-:W-:-:S04]  /*57d0*/  IMAD.WIDE.U32 R26, R43, R28, R26 ;  /* 0x0000001c2b1a7225 */ /* 0x000fc800078e001a */
[----:B------:R-:W-:Y:S01]  /*57e0*/  IMAD R25, R43, R29, R24 ;  /* 0x0000001d2b197224 */ /* 0x000fe200078e0218 */
[C---:B------:R-:W-:Y:S01]  /*57f0*/  LEA R30, P2, R28.reuse, R26, 0x7 ;  /* 0x0000001a1c1e7211 */ /* 0x040fe200078438ff */
[----:B------:R-:W-:Y:S01]  /*5800*/  IMAD.SHL.U32 R31, R28, 0x8, RZ ;  /* 0x000000081c1f7824 */ /* 0x000fe200078e00ff */
[----:B------:R-:W-:Y:S01]  /*5810*/  IADD3 R24, P1, R26, UR6, RZ ;  /* 0x000000061a187c10 */ /* 0x000fe2000ff3e0ff */
[----:B------:R-:W-:-:S03]  /*5820*/  IMAD.IADD R27, R27, 0x1, R25 ;  /* 0x000000011b1b7824 */ /* 0x000fc600078e0219 */
[----:B------:R-:W-:Y:S02]  /*5830*/  IADD3 R26, P5, P6, R26, UR6, R31 ;  /* 0x000000061a1a7c10 */ /* 0x000fe4000febe01f */
[----:B------:R-:W-:Y:S02]  /*5840*/  LEA.HI.X R29, R28, R27, R29, 0x7, P2 ;  /* 0x0000001b1c1d7211 */ /* 0x000fe400010f3c1d */
[C---:B------:R-:W-:Y:S02]  /*5850*/  IADD3.X R25, R27.reuse, UR7, RZ, P1, !PT ;  /* 0x000000071b197c10 */ /* 0x040fe40008ffe4ff */
[----:B------:R-:W-:Y:S02]  /*5860*/  IADD3.X R27, R27, UR7, R34, P5, P6 ;  /* 0x000000071b1b7c10 */ /* 0x000fe4000afec422 */
[----:B------:R-:W-:Y:S02]  /*5870*/  FSETP.NEU.AND P5, PT, RZ, UR21, PT ;  /* 0x00000015ff007c0b */ /* 0x000fe4000bfad000 */
[----:B------:R-:W-:-:S02]  /*5880*/  IADD3 R28, P1, P2, R30, UR6, R31 ;  /* 0x000000061e1c7c10 */ /* 0x000fc4000fa3e01f */
[----:B------:R-:W-:-:S04]  /*5890*/  IADD3 R30, P3, R30, UR6, RZ ;  /* 0x000000061e1e7c10 */ /* 0x000fc8000ff7e0ff */
[C---:B------:R-:W-:Y:S02]  /*58a0*/  IADD3.X R31, R29.reuse, UR7, RZ, P3, !PT ;  /* 0x000000071d1f7c10 */ /* 0x040fe40009ffe4ff */
[----:B------:R-:W-:-:S03]  /*58b0*/  IADD3.X R29, R29, UR7, R34, P1, P2 ;  /* 0x000000071d1d7c10 */ /* 0x000fc60008fe4422 */
[----:B------:R-:W-:Y:S05]  /*58c0*/  @!P5 BRA `(.L_x_39) ;  /* 0x0000006c001cd947 */ /* 0x000fea0003800000 */
[----:B------:R-:W-:Y:S01]  /*58d0*/  ULDC.64 UR16, c[0x0][0x5b8] ;  /* 0x00016e0000107ab9 */ /* 0x000fe20000000a00 */
[----:B------:R-:W-:Y:S01]  /*58e0*/  ISETP.GE.AND P1, PT, R42, 0x1, PT ;  /* 0x000000012a00780c */ /* 0x000fe20003f26270 */
[----:B------:R-:W-:Y:S02]  /*58f0*/  UIMAD UR6, UR11, UR16, URZ ;  /* 0x000000100b0672a4 */ /* 0x000fe4000f8e023f */
[----:B------:R-:W-:Y:S01]  /*5900*/  IMAD.U32 R35, RZ, RZ, UR16 ;  /* 0x00000010ff237e24 */ /* 0x000fe2000f8e00ff */
[----:B------:R-:W-:Y:S01]  /*5910*/  BSSY B1, `(.L_x_40) ;  /* 0x0000010000017945 */ /* 0x000fe20003800000 */
[----:B------:R-:W-:Y:S01]  /*5920*/  ISETP.LT.OR P5, PT, R41, 0x1, !P1 ;  /* 0x000000012900780c */ /* 0x000fe20004fa1670 */
[----:B------:R-:W-:Y:S02]  /*5930*/  UIMAD UR6, UR22, UR17, UR6 ;  /* 0x00000011160672a4 */ /* 0x000fe4000f8e0206 */
[----:B------:R-:W-:Y:S01]  /*5940*/  IMAD.WIDE.U32 R32, R35, UR22, R32 ;  /* 0x0000001623207c25 */ /* 0x000fe2000f8e0020 */
[----:B------:R-:W-:-:S03]  /*5950*/  ULDC.64 UR10, c[0x0][0x5a8] ;  /* 0x00016a00000a7ab9 */ /* 0x000fc60000000a00 */
[----:B------:R-:W-:Y:S02]  /*5960*/  IMAD.MOV.U32 R36, RZ, RZ, R32 ;  /* 0x000000ffff247224 */ /* 0x000fe400078e0020 */
[----:B------:R-:W-:Y:S01]  /*5970*/  VIADD R37, R33, UR6 ;  /* 0x0000000621257c36 */ /* 0x000fe20008000000 */
[----:B------:R-:W-:Y:S02]  /*5980*/  ULDC.64 UR6, c[0x0][0x5b0] ;  /* 0x00016c0000067ab9 */ /* 0x000fe40000000a00 */
[----:B------:R-:W-:Y:S02]  /*5990*/  IMAD R34, R39, UR6, RZ ;  /* 0x0000000627227c24 */ /* 0x000fe4000f8e02ff */
[----:B------:R-:W-:-:S04]  /*59a0*/  IMAD.WIDE.U32 R32, R43, UR6, R36 ;  /* 0x000000062b207c25 */ /* 0x000fc8000f8e0024 */
[--C-:B------:R-:W-:Y:S01]  /*59b0*/  IMAD R35, R43, UR7, R34.reuse ;  /* 0x000000072b237c24 */ /* 0x100fe2000f8e0222 */
[----:B------:R-:W-:Y:S02]  /*59c0*/  IADD3 R32, P2, R32, UR10, RZ ;  /* 0x0000000a20207c10 */ /* 0x000fe4000ff5e0ff */
[----:B------:R-:W-:Y:S02]  /*59d0*/  PRMT R34, RZ, 0x7610, R34 ;  /* 0x00007610ff227816 */ /* 0x000fe40000000022 */
[----:B------:R-:W-:Y:S01]  /*59e0*/  IADD3.X R33, R33, UR11, R35, P2, !PT ;  /* 0x0000000b21217c10 */ /* 0x000fe200097fe423 */
[----:B------:R-:W-:Y:S08]  /*59f0*/  @P5 BRA `(.L_x_41) ;  /* 0x0000000000045947 */ /* 0x000ff00003800000 */
[----:B------:R0:W5:Y:S02]  /*5a00*/  LDG.E.U8 R34, desc[UR14][R32.64] ;  /* 0x0000000e20227981 */ /* 0x000164000c1e1100 */
.L_x_41:
[----:B------:R-:W-:Y:S05]  /*5a10*/  BSYNC B1 ;  /* 0x0000000000017941 */ /* 0x000fea0003800000 */
.L_x_40:
[----:B-----5:R-:W-:Y:S01]  /*5a20*/  LOP3.LUT R34, R34, 0xff, RZ, 0xc0, !PT ;  /* 0x000000ff22227812 */ /* 0x020fe200078ec0ff */
[----:B------:R-:W-:Y:S01]  /*5a30*/  BSSY B1, `(.L_x_42) ;  /* 0x000000b000017945 */ /* 0x000fe20003800000 */
[----:B------:R-:W-:Y:S02]  /*5a40*/  ISETP.LT.OR P3, PT, R41, 0x2, !P1 ;  /* 0x000000022900780c */ /* 0x000fe40004f61670 */
[----:B------:R-:W-:-:S05]  /*5a50*/  F2FP.F16.E4M3.UNPACK_B R34, R34 ;  /* 0x00000022ff22723e */ /* 0x000fca00020006ff */
[----:B------:R-:W-:-:S05]  /*5a60*/  HADD2.F32 R34, -RZ, R34.H0_H0 ;  /* 0x20000022ff227230 */ /* 0x000fca0000004100 */
[----:B------:R-:W-:Y:S01]  /*5a70*/  FMUL R35, R34, UR21 ;  /* 0x0000001522237c20 */ /* 0x000fe20008400000 */
[----:B------:R-:W-:-:S03]  /*5a80*/  PRMT R34, RZ, 0x7610, R34 ;  /* 0x00007610ff227816 */ /* 0x000fc60000000022 */
[----:B------:R-:W-:-:S05]  /*5a90*/  FFMA R35, R226, UR20, R35 ;  /* 0x00000014e2237c23 */ /* 0x000fca0008000023 */
[----:B------:R-:W-:-:S05]  /*5aa0*/  F2FP.SATFINITE.E4M3.F32.PACK_AB_MERGE_C R35, RZ, R35, RZ ;  /* 0x00000023ff23723e */ /* 0x000fca00048070ff */
[----:B------:R1:W-:Y:S01]  /*5ab0*/  @!P5 STG.E.U8 desc[UR14][R24.64], R35 ;  /* 0x000000231800d986 */ /* 0x0003e2000c10110e */
[----:B------:R-:W-:Y:S05]  /*5ac0*/  @P3 BRA `(.L_x_43) ;  /* 0x0000000000043947 */ /* 0x000fea0003800000 */
[----:B------:R2:W5:Y:S02]  /*5ad0*/  LDG.E.U8 R34, desc[UR14][R32.64+0x1] ;  /* 0x0000010e20227981 */ /* 0x000564000c1e1100 */
.L_x_43:
[----:B------:R-:W-:Y:S05]  /*5ae0*/  BSYNC B1 ;  /* 0x0000000000017941 */ /* 0x000fea0003800000 */
.L_x_42:
[----:B-----5:R-:W-:Y:S01]  /*5af0*/  LOP3.LUT R34, R34, 0xff, RZ, 0xc0, !PT ;  /* 0x000000ff22227812 */ /* 0x020fe200078ec0ff */
[----:B------:R-:W-:Y:S01]  /*5b00*/  BSSY B1, `(.L_x_44) ;  /* 0x0000013000017945 */ /* 0x000fe20003800000 */
[----:B------:R-:W-:Y:S02]  /*5b10*/  IADD3 R45, P2, R43, 0x8, RZ ;  /* 0x000000082b2d7810 */ /* 0x000fe40007f5e0ff */
[----:B------:R-:W-:-:S03]  /*5b20*/  F2FP.F16.E4M3.UNPACK_B R34, R34 ;  /* 0x00000022ff22723e */ /* 0x000fc600020006ff */
[----:B-1----:R-:W-:Y:S01]  /*5b30*/  IMAD.X R35, RZ, RZ, R39, P2 ;  /* 0x000000ffff237224 */ /* 0x002fe200010e0627 */
[----:B------:R-:W-:Y:S01]  /*5b40*/  ISETP.GE.AND P2, PT, R42, 0x9, PT ;  /* 0x000000092a00780c */ /* 0x000fe20003f46270 */
[----:B------:R-:W-:Y:S02]  /*5b50*/  HADD2.F32 R34, -RZ, R34.H0_H0 ;  /* 0x20000022ff227230 */ /* 0x000fe40000004100 */
[----:B------:R-:W-:Y:S01]  /*5b60*/  IMAD R46, R35, UR6, RZ ;  /* 0x00000006232e7c24 */ /* 0x000fe2000f8e02ff */
[----:B------:R-:W-:Y:S02]  /*5b70*/  ISETP.LT.OR P5, PT, R41, 0x1, !P2 ;  /* 0x000000012900780c */ /* 0x000fe400057a1670 */
[----:B------:R-:W-:Y:S01]  /*5b80*/  FMUL R44, R34, UR21 ;  /* 0x00000015222c7c20 */ /* 0x000fe20008400000 */
[----:B------:R-:W-:-:S04]  /*5b90*/  IMAD.WIDE.U32 R34, R45, UR6, R36 ;  /* 0x000000062d227c25 */ /* 0x000fc8000f8e0024 */
[----:B------:R-:W-:Y:S01]  /*5ba0*/  FFMA R44, R225, UR20, R44 ;  /* 0x00000014e12c7c23 */ /* 0x000fe2000800002c */
[----:B------:R-:W-:Y:S01]  /*5bb0*/  IMAD R45, R45, UR7, R46 ;  /* 0x000000072d2d7c24 */ /* 0x000fe2000f8e022e */
[----:B------:R-:W-:-:S03]  /*5bc0*/  IADD3 R34, P6, R34, UR10, RZ ;  /* 0x0000000a22227c10 */ /* 0x000fc6000ffde0ff */
[----:B------:R-:W-:Y:S02]  /*5bd0*/  F2FP.SATFINITE.E4M3.F32.PACK_AB_MERGE_C R47, RZ, R44, RZ ;  /* 0x0000002cff2f723e */ /* 0x000fe400048070ff */
[----:B------:R-:W-:Y:S02]  /*5be0*/  IADD3.X R35, R35, UR11, R45, P6, !PT ;  /* 0x0000000b23237c10 */ /* 0x000fe4000b7fe42d */
[----:B------:R-:W-:Y:S01]  /*5bf0*/  PRMT R44, RZ, 0x7610, R44 ;  /* 0x00007610ff2c7816 */ /* 0x000fe2000000002c */
[----:B------:R1:W-:Y:S01]  /*5c00*/  @!P3 STG.E.U8 desc[UR14][R24.64+0x1], R47 ;  /* 0x0000012f1800b986 */ /* 0x0003e2000c10110e */
[----:B------:R-:W-:Y:S05]  /*5c10*/  @P5 BRA `(.L_x_45) ;  /* 0x0000000000045947 */ /* 0x000fea0003800000 */
[----:B------:R3:W5:Y:S02]  /*5c20*/  LDG.E.U8 R44, desc[UR14][R34.64] ;  /* 0x0000000e222c7981 */ /* 0x000764000c1e1100 */
.L_x_45:
[----:B------:R-:W-:Y:S05]  /*5c30*/  BSYNC B1 ;  /* 0x0000000000017941 */ /* 0x000fea0003800000 */
.L_x_44:
        /* <DEDUP_REMOVED lines=12> */
.L_x_47:
[----:B------:R-:W-:Y:S05]  /*5d00*/  BSYNC B1 ;  /* 0x0000000000017941 */ /* 0x000fea0003800000 */
.L_x_46:
[----:B-----5:R-:W-:Y:S01]  /*5d10*/  LOP3.LUT R44, R44, 0xff, RZ, 0xc0, !PT ;  /* 0x000000ff2c2c7812 */ /* 0x020fe200078ec0ff */
[----:B------:R-:W-:Y:S01]  /*5d20*/  BSSY B1, `(.L_x_48) ;  /* 0x000000b000017945 */ /* 0x000fe20003800000 */
[----:B------:R-:W-:Y:S02]  /*5d30*/  ISETP.LT.OR P5, PT, R41, 0x9, !P1 ;  /* 0x000000092900780c */ /* 0x000fe40004fa1670 */
[----:B------:R-:W-:-:S05]  /*5d40*/  F2FP.F16.E4M3.UNPACK_B R44, R44 ;  /* 0x0000002cff2c723e */ /* 0x000fca00020006ff */
[----:B------:R-:W-:-:S05]  /*5d50*/  HADD2.F32 R44, -RZ, R44.H0_H0 ;  /* 0x2000002cff2c7230 */ /* 0x000fca0000004100 */
[----:B------:R-:W-:-:S04]  /*5d60*/  FMUL R44, R44, UR21 ;  /* 0x000000152c2c7c20 */ /* 0x000fc80008400000 */
[----:B------:R-:W-:-:S05]  /*5d70*/  FFMA R44, R223, UR20, R44 ;  /* 0x00000014df2c7c23 */ /* 0x000fca000800002c */
[----:B----4-:R-:W-:Y:S02]  /*5d80*/  F2FP.SATFINITE.E4M3.F32.PACK_AB_MERGE_C R45, RZ, R44, RZ ;  /* 0x0000002cff2d723e */ /* 0x010fe400048070ff */
[----:B------:R-:W-:-:S03]  /*5d90*/  PRMT R44, RZ, 0x7610, R44 ;  /* 0x00007610ff2c7816 */ /* 0x000fc6000000002c */
[----:B------:R4:W-:Y:S01]  /*5da0*/  @!P3 STG.E.U8 desc[UR14][R26.64+0x1], R45 ;  /* 0x0000012d1a00b986 */ /* 0x0009e2000c10110e */
[----:B------:R-:W-:Y:S05]  /*5db0*/  @P5 BRA `(.L_x_49) ;  /* 0x0000000000045947 */ /* 0x000fea0003800000 */
[----:B------:R0:W5:Y:S02]  /*5dc0*/  LDG.E.U8 R44, desc[UR14][R32.64+0x8] ;  /* 0x0000080e202c7981 */ /* 0x000164000c1e1100 */
.L_x_49:
[----:B------:R-:W-:Y:S05]  /*5dd0*/  BSYNC B1 ;  /* 0x0000000000017941 */ /* 0x000fea0003800000 */
.L_x_48:
[----:B-----5:R-:W-:Y:S01]  /*5de0*/  LOP3.LUT R44, R44, 0xff, RZ, 0xc0, !PT ;  /* 0x000000ff2c2c7812 */ /* 0x020fe200078ec0ff */
[----:B------:R-:W-:Y:S01]  /*5df0*/  BSSY B1, `(.L_x_50) ;  /* 0x000000b000017945 */ /* 0x000fe20003800000 */
[----:B------:R-:W-:Y:S02]  /*5e00*/  ISETP.LT.OR P3, PT, R41, 0xa, !P1 ;  /* 0x0000000a2900780c */ /* 0x000fe40004f61670 */
[----:B------:R-:W-:-:S05]  /*5e10*/  F2FP.F16.E4M3.UNPACK_B R44, R44 ;  /* 0x0000002cff2c723e */ /* 0x000fca00020006ff */
[----:B------:R-:W-:-:S05]  /*5e20*/  HADD2.F32 R44, -RZ, R44.H0_H0 ;  /* 0x2000002cff2c7230 */ /* 0x000fca0000004100 */
[----:B----4-:R-:W-:Y:S01]  /*5e30*/  FMUL R45, R44, UR21 ;  /* 0x000000152c2d7c20 */ /* 0x010fe20008400000 */
[----:B------:R-:W-:-:S03]  /*5e40*/  PRMT R44, RZ, 0x7610, R44 ;  /* 0x00007610ff2c7816 */ /* 0x000fc6000000002c */
[----:B------:R-:W-:-:S05]  /*5e50*/  FFMA R45, R222, UR20, R45 ;  /* 0x00000014de2d7c23 */ /* 0x000fca000800002d */
[----:B------:R-:W-:-:S05]  /*5e60*/  F2FP.SATFINITE.E4M3.F32.PACK_AB_MERGE_C R45, RZ, R45, RZ ;  /* 0x0000002dff2d723e */ /* 0x000fca00048070ff */
[----:B------:R4:W-:Y:S01]  /*5e70*/  @!P5 STG.E.U8 desc[UR14][R24.64+0x8], R45 ;  /* 0x0000082d1800d986 */ /* 0x0009e2000c10110e */
[----:B------:R-:W-:Y:S05]  /*5e80*/  @P3 BRA `(.L_x_51) ;  /* 0x0000000000043947 */ /* 0x000fea0003800000 */
[----:B------:R0:W5:Y:S02]  /*5e90*/  LDG.E.U8 R44, desc[UR14][R32.64+0x9] ;  /* 0x0000090e202c7981 */ /* 0x000164000c1e1100 */
.L_x_51:
[----:B------:R-:W-:Y:S05]  /*5ea0*/  BSYNC B1 ;  /* 0x0000000000017941 */ /* 0x000fea0003800000 */
.L_x_50:
        /* <DEDUP_REMOVED lines=12> */
.L_x_53:
[----:B------:R-:W-:Y:S05]  /*5f70*/  BSYNC B1 ;  /* 0x0000000000017941 */ /* 0x000fea0003800000 */
.L_x_52:
        /* <DEDUP_REMOVED lines=12> */
.L_x_55:
[----:B------:R-:W-:Y:S05]  /*6040*/  BSYNC B1 ;  /* 0x0000000000017941 */ /* 0x000fea0003800000 */
.L_x_54:
        /* <DEDUP_REMOVED lines=12> */
.L_x_57:
[----:B------:R-:W-:Y:S05]  /*6110*/  BSYNC B1 ;  /* 0x0000000000017941 */ /* 0x000fea0003800000 */
.L_x_56:
        /* <DEDUP_REMOVED lines=12> */
.L_x_59:
[----:B------:R-:W-:Y:S05]  /*61e0*/  BSYNC B1 ;  /* 0x0000000000017941 */ /* 0x000fea0003800000 */
.L_x_58:
        /* <DEDUP_REMOVED lines=12> */
.L_x_61:
[----:B------:R-:W-:Y:S05]  /*62b0*/  BSYNC B1 ;  /* 0x0000000000017941 */ /* 0x000fea0003800000 */
.L_x_60:
        /* <DEDUP_REMOVED lines=12> */
.L_x_63:
[----:B------:R-:W-:Y:S05]  /*6380*/  BSYNC B1 ;  /* 0x0000000000017941 */ /* 0x000fea0003800000 */
.L_x_62:
        /* <DEDUP_REMOVED lines=12> */
.L_x_65:
[----:B------:R-:W-:Y:S05]  /*6450*/  BSYNC B1 ;  /* 0x0000000000017941 */ /* 0x000fea0003800000 */
.L_x_64:
        /* <DEDUP_REMOVED lines=12> */
.L_x_67:
[----:B------:R-:W-:Y:S05]  /*6520*/  BSYNC B1 ;  /* 0x0000000000017941 */ /* 0x000fea0003800000 */
.L_x_66:
        /* <DEDUP_REMOVED lines=12> */
.L_x_69:
[----:B------:R-:W-:Y:S05]  /*65f0*/  BSYNC B1 ;  /* 0x0000000000017941 */ /* 0x000fea0003800000 */
.L_x_68:
        /* <DEDUP_REMOVED lines=12> */
.L_x_71:
[----:B------:R-:W-:Y:S05]  /*66c0*/  BSYNC B1 ;  /* 0x0000000000017941 */ /* 0x000fea0003800000 */
.L_x_70:
        /* <DEDUP_REMOVED lines=12> */
.L_x_73:
[----:B------:R-:W-:Y:S05]  /*6790*/  BSYNC B1 ;  /* 0x0000000000017941 */ /* 0x000fea0003800000 */
.L_x_72:
        /* <DEDUP_REMOVED lines=12> */
.L_x_75:
[----:B------:R-:W-:Y:S05]  /*6860*/  BSYNC B1 ;  /* 0x0000000000017941 */ /* 0x000fea0003800000 */
.L_x_74:
        /* <DEDUP_REMOVED lines=12> */
.L_x_77:
[----:B------:R-:W-:Y:S05]  /*6930*/  BSYNC B1 ;  /* 0x0000000000017941 */ /* 0x000fea0003800000 */
.L_x_76:
        /* <DEDUP_REMOVED lines=12> */
.L_x_79:
[----:B------:R-:W-:Y:S05]  /*6a00*/  BSYNC B1 ;  /* 0x0000000000017941 */ /* 0x000fea0003800000 */
.L_x_78:
        /* <DEDUP_REMOVED lines=12> */
.L_x_81:
[----:B------:R-:W-:Y:S05]  /*6ad0*/  BSYNC B1 ;  /* 0x0000000000017941 */ /* 0x000fea0003800000 */
.L_x_80:
        /* <DEDUP_REMOVED lines=12> */
.L_x_83:
[----:B------:R-:W-:Y:S05]  /*6ba0*/  BSYNC B1 ;  /* 0x0000000000017941 */ /* 0x000fea0003800000 */
.L_x_82:
        /* <DEDUP_REMOVED lines=12> */
.L_x_85:
[----:B------:R-:W-:Y:S05]  /*6c70*/  BSYNC B1 ;  /* 0x0000000000017941 */ /* 0x000fea0003800000 */
.L_x_84:
        /* <DEDUP_REMOVED lines=12> */
.L_x_87:
[----:B------:R-:W-:Y:S05]  /*6d40*/  BSYNC B1 ;  /* 0x0000000000017941 */ /* 0x000fea0003800000 */
.L_x_86:
        /* <DEDUP_REMOVED lines=12> */
.L_x_89:
[----:B------:R-:W-:Y:S05]  /*6e10*/  BSYNC B1 ;  /* 0x0000000000017941 */ /* 0x000fea0003800000 */
.L_x_88:
        /* <DEDUP_REMOVED lines=12> */
.L_x_91:
[----:B------:R-:W-:Y:S05]  /*6ee0*/  BSYNC B1 ;  /* 0x0000000000017941 */ /* 0x000fea0003800000 */
.L_x_90:
        /* <DEDUP_REMOVED lines=12> */
.L_x_93:
[----:B------:R-:W-:Y:S05]  /*6fb0*/  BSYNC B1 ;  /* 0x0000000000017941 */ /* 0x000fea0003800000 */
.L_x_92:
        /* <DEDUP_REMOVED lines=12> */
.L_x_95:
[----:B------:R-:W-:Y:S05]  /*7080*/  BSYNC B1 ;  /* 0x0000000000017941 */ /* 0x000fea0003800000 */
.L_x_94:
        /* <DEDUP_REMOVED lines=12> */
.L_x_97:
[----:B------:R-:W-:Y:S05]  /*7150*/  BSYNC B1 ;  /* 0x0000000000017941 */ /* 0x000fea0003800000 */
.L_x_96:
        /* <DEDUP_REMOVED lines=12> */
.L_x_99:
[----:B------:R-:W-:Y:S05]  /*7220*/  BSYNC B1 ;  /* 0x0000000000017941 */ /* 0x000fea0003800000 */
.L_x_98:
        /* <DEDUP_REMOVED lines=12> */
.L_x_101:
[----:B------:R-:W-:Y:S05]  /*72f0*/  BSYNC B1 ;  /* 0x0000000000017941 */ /* 0x000fea0003800000 */
.L_x_100:
        /* <DEDUP_REMOVED lines=12> */
.L_x_103:
[----:B------:R-:W-:Y:S05]  /*73c0*/  BSYNC B1 ;  /* 0x0000000000017941 */ /* 0x000fea0003800000 */
.L_x_102:
        /* <DEDUP_REMOVED lines=12> */
.L_x_105:
[----:B------:R-:W-:Y:S05]  /*7490*/  BSYNC B1 ;  /* 0x0000000000017941 */ /* 0x000fea0003800000 */
.L_x_104:
        /* <DEDUP_REMOVED lines=12> */
.L_x_107:
[----:B------:R-:W-:Y:S05]  /*7560*/  BSYNC B1 ;  /* 0x0000000000017941 */ /* 0x000fea0003800000 */
.L_x_106:
        /* <DEDUP_REMOVED lines=12> */
.L_x_109:
[----:B------:R-:W-:Y:S05]  /*7630*/  BSYNC B1 ;  /* 0x0000000000017941 */ /* 0x000fea0003800000 */
.L_x_108:
        /* <DEDUP_REMOVED lines=12> */
.L_x_111:
[----:B------:R-:W-:Y:S05]  /*7700*/  BSYNC B1 ;  /* 0x0000000000017941 */ /* 0x000fea0003800000 */
.L_x_110:
        /* <DEDUP_REMOVED lines=12> */
.L_x_113:
[----:B------:R-:W-:Y:S05]  /*77d0*/  BSYNC B1 ;  /* 0x0000000000017941 */ /* 0x000fea0003800000 */
.L_x_112:
        /* <DEDUP_REMOVED lines=12> */
.L_x_115:
[----:B------:R-:W-:Y:S05]  /*78a0*/  BSYNC B1 ;  /* 0x0000000000017941 */ /* 0x000fea0003800000 */
.L_x_114:
        /* <DEDUP_REMOVED lines=12> */
.L_x_117:
[----:B------:R-:W-:Y:S05]  /*7970*/  BSYNC B1 ;  /* 0x0000000000017941 */ /* 0x000fea0003800000 */
.L_x_116:
        /* <DEDUP_REMOVED lines=12> */
.L_x_119:
[----:B------:R-:W-:Y:S05]  /*7a40*/  BSYNC B1 ;  /* 0x0000000000017941 */ /* 0x000fea0003800000 */
.L_x_118:
        /* <DEDUP_REMOVED lines=12> */
.L_x_121:
[----:B------:R-:W-:Y:S05]  /*7b10*/  BSYNC B1 ;  /* 0x0000000000017941 */ /* 0x000fea0003800000 */
.L_x_120:
        /* <DEDUP_REMOVED lines=12> */
.L_x_123:
[----:B------:R-:W-:Y:S05]  /*7be0*/  BSYNC B1 ;  /* 0x0000000000017941 */ /* 0x000fea0003800000 */
.L_x_122:
        /* <DEDUP_REMOVED lines=12> */
.L_x_125:
[----:B------:R-:W-:Y:S05]  /*7cb0*/  BSYNC B1 ;  /* 0x0000000000017941 */ /* 0x000fea0003800000 */
.L_x_124:
        /* <DEDUP_REMOVED lines=12> */
.L_x_127:
[----:B------:R-:W-:Y:S05]  /*7d80*/  BSYNC B1 ;  /* 0x0000000000017941 */ /* 0x000fea0003800000 */
.L_x_126:
        /* <DEDUP_REMOVED lines=12> */
.L_x_129:
[----:B------:R-:W-:Y:S05]  /*7e50*/  BSYNC B1 ;  /* 0x0000000000017941 */ /* 0x000fea0003800000 */
.L_x_128:
        /* <DEDUP_REMOVED lines=12> */
.L_x_131:
[----:B------:R-:W-:Y:S05]  /*7f20*/  BSYNC B1 ;  /* 0x0000000000017941 */ /* 0x000fea0003800000 */
.L_x_130:
        /* <DEDUP_REMOVED lines=12> */
.L_x_133:
[----:B------:R-:W-:Y:S05]  /*7ff0*/  BSYNC B1 ;  /* 0x0000000000017941 */ /* 0x000fea0003800000 */
.L_x_132:
        /* <DEDUP_REMOVED lines=12> */
.L_x_135:
[----:B------:R-:W-:Y:S05]  /*80c0*/  BSYNC B1 ;  /* 0x0000000000017941 */ /* 0x000fea0003800000 */
.L_x_134:
        /* <DEDUP_REMOVED lines=12> */
.L_x_137:
[----:B------:R-:W-:Y:S05]  /*8190*/  BSYNC B1 ;  /* 0x0000000000017941 */ /* 0x000fea0003800000 */
.L_x_136:
        /* <DEDUP_REMOVED lines=12> */
.L_x_139:
[----:B------:R-:W-:Y:S05]  /*8260*/  BSYNC B1 ;  /* 0x0000000000017941 */ /* 0x000fea0003800000 */
.L_x_138:
        /* <DEDUP_REMOVED lines=12> */
.L_x_141:
[----:B------:R-:W-:Y:S05]  /*8330*/  BSYNC B1 ;  /* 0x0000000000017941 */ /* 0x000fea0003800000 */
.L_x_140:
        /* <DEDUP_REMOVED lines=12> */
.L_x_143:
[----:B------:R-:W-:Y:S05]  /*8400*/  BSYNC B1 ;  /* 0x0000000000017941 */ /* 0x000fea0003800000 */
.L_x_142:
        /* <DEDUP_REMOVED lines=12> */
.L_x_145:
[----:B------:R-:W-:Y:S05]  /*84d0*/  BSYNC B1 ;  /* 0x0000000000017941 */ /* 0x000fea0003800000 */
.L_x_144:
        /* <DEDUP_REMOVED lines=12> */
.L_x_147:
[----:B------:R-:W-:Y:S05]  /*85a0*/  BSYNC B1 ;  /* 0x0000000000017941 */ /* 0x000fea0003800000 */
.L_x_146:
        /* <DEDUP_REMOVED lines=12> */
.L_x_149:
[----:B------:R-:W-:Y:S05]  /*8670*/  BSYNC B1 ;  /* 0x0000000000017941 */ /* 0x000fea0003800000 */
.L_x_148:
        /* <DEDUP_REMOVED lines=12> */
.L_x_151:
[----:B------:R-:W-:Y:S05]  /*8740*/  BSYNC B1 ;  /* 0x0000000000017941 */ /* 0x000fea0003800000 */
.L_x_150:
        /* <DEDUP_REMOVED lines=12> */
.L_x_153:
[----:B------:R-:W-:Y:S05]  /*8810*/  BSYNC B1 ;  /* 0x0000000000017941 */ /* 0x000fea0003800000 */
.L_x_152:
        /* <DEDUP_REMOVED lines=12> */
.L_x_155:
[----:B------:R-:W-:Y:S05]  /*88e0*/  BSYNC B1 ;  /* 0x0000000000017941 */ /* 0x000fea0003800000 */
.L_x_154:
        /* <DEDUP_REMOVED lines=12> */
.L_x_157:
[----:B------:R-:W-:Y:S05]  /*89b0*/  BSYNC B1 ;  /* 0x0000000000017941 */ /* 0x000fea0003800000 */
.L_x_156:
        /* <DEDUP_REMOVED lines=12> */
.L_x_159:
[----:B------:R-:W-:Y:S05]  /*8a80*/  BSYNC B1 ;  /* 0x0000000000017941 */ /* 0x000fea0003800000 */
.L_x_158:
        /* <DEDUP_REMOVED lines=12> */
.L_x_161:
[----:B------:R-:W-:Y:S05]  /*8b50*/  BSYNC B1 ;  /* 0x0000000000017941 */ /* 0x000fea0003800000 */
.L_x_160:
        /* <DEDUP_REMOVED lines=12> */
.L_x_163:
[----:B------:R-:W-:Y:S05]  /*8c20*/  BSYNC B1 ;  /* 0x0000000000017941 */ /* 0x000fea0003800000 */
.L_x_162:
[----:B-----5:R-:W-:Y:S01]  /*8c30*/  LOP3.LUT R44, R44, 0xff, RZ, 0xc0, !PT ;  /* 0x000000ff2c2c7812 */ /* 0x020fe200078ec0ff */
[----:B------:R-:W-:Y:S01]  /*8c40*/  BSSY B1, `(.L_x_164) ;  /* 0x000000b000017945 */ /* 0x000fe20003800000 */
[----:B------:R-:W-:Y:S02]  /*8c50*/  ISETP.LT.OR P3, PT, R41, 0x79, !P2 ;  /* 0x000000792900780c */ /* 0x000fe40005761670 */
[----:B------:R-:W-:Y:S02]  /*8c60*/  F2FP.F16.E4M3.UNPACK_B R44, R44 ;  /* 0x0000002cff2c723e */ /* 0x000fe400020006ff */
[----:B0-2---:R-:W-:-:S03]  /*8c70*/  PRMT R32, RZ, 0x7610, R32 ;  /* 0x00007610ff207816 */ /* 0x005fc60000000020 */
[----:B------:R-:W-:-:S05]  /*8c80*/  HADD2.F32 R44, -RZ, R44.H0_H0 ;  /* 0x2000002cff2c7230 */ /* 0x000fca0000004100 */
[----:B------:R-:W-:-:S04]  /*8c90*/  FMUL R44, R44, UR21 ;  /* 0x000000152c2c7c20 */ /* 0x000fc80008400000 */
[----:B------:R-:W-:-:S05]  /*8ca0*/  FFMA R44, R165, UR20, R44 ;  /* 0x00000014a52c7c23 */ /* 0x000fca000800002c */
[----:B------:R-:W-:-:S05]  /*8cb0*/  F2FP.SATFINITE.E4M3.F32.PACK_AB_MERGE_C R33, RZ, R44, RZ ;  /* 0x0000002cff21723e */ /* 0x000fca00048070ff */
[----:B------:R0:W-:Y:S01]  /*8cc0*/  @!P1 STG.E.U8 desc[UR14][R24.64+0x79], R33 ;  /* 0x0000792118009986 */ /* 0x0001e2000c10110e */
[----:B------:R-:W-:Y:S05]  /*8cd0*/  @P3 BRA `(.L_x_165) ;  /* 0x0000000000043947 */ /* 0x000fea0003800000 */
[----:B------:R2:W5:Y:S02]  /*8ce0*/  LDG.E.U8 R32, desc[UR14][R34.64+0x78] ;  /* 0x0000780e22207981 */ /* 0x000564000c1e1100 */
.L_x_165:
[----:B------:R-:W-:Y:S05]  /*8cf0*/  BSYNC B1 ;  /* 0x0000000000017941 */ /* 0x000fea0003800000 */
.L_x_164:
[----:B-----5:R-:W-:Y:S01]  /*8d00*/  LOP3.LUT R32, R32, 0xff, RZ, 0xc0, !PT ;  /* 0x000000ff20207812 */ /* 0x020fe200078ec0ff */
[----:B------:R-:W-:Y:S01]  /*8d10*/  BSSY B1, `(.L_x_166) ;  /* 0x000000b000017945 */ /* 0x000fe20003800000 */
[----:B------:R-:W-:Y:S02]  /*8d20*/  ISETP.LT.OR P2, PT, R41, 0x7a, !P2 ;  /* 0x0000007a2900780c */ /* 0x000fe40005741670 */
[----:B------:R-:W-:Y:S02]  /*8d30*/  F2FP.F16.E4M3.UNPACK_B R32, R32 ;  /* 0x00000020ff20723e */ /* 0x000fe400020006ff */
[----:B01--4-:R-:W-:-:S03]  /*8d40*/  PRMT R24, RZ, 0x7610, R24 ;  /* 0x00007610ff187816 */ /* 0x013fc60000000018 */
[----:B------:R-:W-:-:S05]  /*8d50*/  HADD2.F32 R32, -RZ, R32.H0_H0 ;  /* 0x20000020ff207230 */ /* 0x000fca0000004100 */
[----:B------:R-:W-:-:S04]  /*8d60*/  FMUL R25, R32, UR21 ;  /* 0x0000001520197c20 */ /* 0x000fc80008400000 */
[----:B------:R-:W-:-:S05]  /*8d70*/  FFMA R25, R164, UR20, R25 ;  /* 0x00000014a4197c23 */ /* 0x000fca0008000019 */
[----:B------:R-:W-:-:S05]  /*8d80*/  F2FP.SATFINITE.E4M3.F32.PACK_AB_MERGE_C R25, RZ, R25, RZ ;  /* 0x00000019ff19723e */ /* 0x000fca00048070ff */
[----:B------:R0:W-:Y:S01]  /*8d90*/  @!P3 STG.E.U8 desc[UR14][R26.64+0x78], R25 ;  /* 0x000078191a00b986 */ /* 0x0001e2000c10110e */
[----:B------:R-:W-:Y:S05]  /*8da0*/  @P2 BRA `(.L_x_167) ;  /* 0x0000000000042947 */ /* 0x000fea0003800000 */
[----:B------:R1:W5:Y:S02]  /*8db0*/  LDG.E.U8 R24, desc[UR14][R34.64+0x79] ;  /* 0x0000790e22187981 */ /* 0x000364000c1e1100 */
.L_x_167:
[----:B------:R-:W-:Y:S05]  /*8dc0*/  BSYNC B1 ;  /* 0x0000000000017941 */ /* 0x000fea0003800000 */
.L_x_166:
[----:B-----5:R-:W-:Y:S01]  /*8dd0*/  LOP3.LUT R24, R24, 0xff, RZ, 0xc0, !PT ;  /* 0x000000ff18187812 */ /* 0x020fe200078ec0ff */
[----:B------:R-:W-:Y:S01]  /*8de0*/  BSSY B1, `(.L_x_168) ;  /* 0x0000013000017945 */ /* 0x000fe20003800000 */
[----:B------:R-:W-:Y:S02]  /*8df0*/  IADD3 R33, P1, R43, 0x80, RZ ;  /* 0x000000802b217810 */ /* 0x000fe40007f3e0ff */
[----:B------:R-:W-:-:S03]  /*8e00*/  F2FP.F16.E4M3.UNPACK_B R24, R24 ;  /* 0x00000018ff18723e */ /* 0x000fc600020006ff */
[----:B0-----:R-:W-:Y:S01]  /*8e10*/  IMAD.X R25, RZ, RZ, R39, P1 ;  /* 0x000000ffff197224 */ /* 0x001fe200008e0627 */
[----:B------:R-:W-:Y:S01]  /*8e20*/  ISETP.GE.AND P1, PT, R42, 0x81, PT ;  /* 0x000000812a00780c */ /* 0x000fe20003f26270 */
[----:B------:R-:W-:Y:S02]  /*8e30*/  HADD2.F32 R24, -RZ, R24.H0_H0 ;  /* 0x20000018ff187230 */ /* 0x000fe40000004100 */
[----:B-123--:R-:W-:Y:S01]  /*8e40*/  IMAD R34, R25, UR6, RZ ;  /* 0x0000000619227c24 */ /* 0x00efe2000f8e02ff */
        /* <DEDUP_REMOVED lines=12> */
.L_x_169:
[----:B------:R-:W-:Y:S05]  /*8f10*/  BSYNC B1 ;  /* 0x0000000000017941 */ /* 0x000fea0003800000 */
.L_x_168:
[----:B-----5:R-:W-:Y:S01]  /*8f20*/  LOP3.LUT R32, R32, 0xff, RZ, 0xc0, !PT ;  /* 0x000000ff20207812 */ /* 0x020fe200078ec0ff */
[----:B------:R-:W-:Y:S01]  /*8f30*/  BSSY B1, `(.L_x_170) ;  /* 0x000000b000017945 */ /* 0x000fe20003800000 */
[----:B------:R-:W-:Y:S02]  /*8f40*/  ISETP.LT.OR P3, PT, R41, 0x2, !P1 ;  /* 0x000000022900780c */ /* 0x000fe40004f61670 */
[----:B------:R-:W-:Y:S02]  /*8f50*/  F2FP.F16.E4M3.UNPACK_B R32, R32 ;  /* 0x00000020ff20723e */ /* 0x000fe400020006ff */
[----:B0-----:R-:W-:-:S03]  /*8f60*/  PRMT R26, RZ, 0x7610, R26 ;  /* 0x00007610ff1a7816 */ /* 0x001fc6000000001a */
[----:B------:R-:W-:-:S05]  /*8f70*/  HADD2.F32 R32, -RZ, R32.H0_H0 ;  /* 0x20000020ff207230 */ /* 0x000fca0000004100 */
[----:B------:R-:W-:-:S04]  /*8f80*/  FMUL R27, R32, UR21 ;  /* 0x00000015201b7c20 */ /* 0x000fc80008400000 */
[----:B------:R-:W-:-:S05]  /*8f90*/  FFMA R27, R162, UR20, R27 ;  /* 0x00000014a21b7c23 */ /* 0x000fca000800001b */
[----:B------:R-:W-:-:S05]  /*8fa0*/  F2FP.SATFINITE.E4M3.F32.PACK_AB_MERGE_C R27, RZ, R27, RZ ;  /* 0x0000001bff1b723e */ /* 0x000fca00048070ff */
[----:B------:R0:W-:Y:S01]  /*8fb0*/  @!P5 STG.E.U8 desc[UR14][R30.64], R27 ;  /* 0x0000001b1e00d986 */ /* 0x0001e2000c10110e */
[----:B------:R-:W-:Y:S05]  /*8fc0*/  @P3 BRA `(.L_x_171) ;  /* 0x0000000000043947 */ /* 0x000fea0003800000 */
[----:B------:R2:W5:Y:S02]  /*8fd0*/  LDG.E.U8 R26, desc[UR14][R24.64+0x1] ;  /* 0x0000010e181a7981 */ /* 0x000564000c1e1100 */
.L_x_171:
[----:B------:R-:W-:Y:S05]  /*8fe0*/  BSYNC B1 ;  /* 0x0000000000017941 */ /* 0x000fea0003800000 */
.L_x_170:
[----:B-----5:R-:W-:Y:S01]  /*8ff0*/  LOP3.LUT R26, R26, 0xff, RZ, 0xc0, !PT ;  /* 0x000000ff1a1a7812 */ /* 0x020fe200078ec0ff */
[----:B------:R-:W-:Y:S01]  /*9000*/  BSSY B1, `(.L_x_172) ;  /* 0x0000013000017945 */ /* 0x000fe20003800000 */
[----:B------:R-:W-:Y:S02]  /*9010*/  IADD3 R43, P2, R43, 0x88, RZ ;  /* 0x000000882b2b7810 */ /* 0x000fe40007f5e0ff */
[----:B------:R-:W-:Y:S02]  /*9020*/  F2FP.F16.E4M3.UNPACK_B R26, R26 ;  /* 0x0000001aff1a723e */ /* 0x000fe400020006ff */
[----:B------:R-:W-:Y:S01]  /*9030*/  PRMT R32, RZ, 0x7610, R32 ;  /* 0x00007610ff207816 */ /* 0x000fe20000000020 */
[----:B------:R-:W-:Y:S01]  /*9040*/  IMAD.X R38, RZ, RZ, R39, P2 ;  /* 0x000000ffff267224 */ /* 0x000fe200010e0627 */
[----:B------:R-:W-:Y:S01]  /*9050*/  ISETP.GE.AND P2, PT, R42, 0x89, PT ;  /* 0x000000892a00780c */ /* 0x000fe20003f46270 */
[----:B------:R-:W-:Y:S02]  /*9060*/  HADD2.F32 R26, -RZ, R26.H0_H0 ;  /* 0x2000001aff1a7230 */ /* 0x000fe40000004100 */
[----:B------:R-:W-:Y:S01]  /*9070*/  IMAD R38, R38, UR6, RZ ;  /* 0x0000000626267c24 */ /* 0x000fe2000f8e02ff */
[----:B------:R-:W-:Y:S01]  /*9080*/  ISETP.LT.OR P5, PT, R41, 0x1, !P2 ;  /* 0x000000012900780c */ /* 0x000fe200057a1670 */
[----:B------:R-:W-:-:S04]  /*9090*/  IMAD.WIDE.U32 R36, R43, UR6, R36 ;  /* 0x000000062b247c25 */ /* 0x000fc8000f8e0024 */
[----:B------:R-:W-:Y:S01]  /*90a0*/  FMUL R26, R26, UR21 ;  /* 0x000000151a1a7c20 */ /* 0x000fe20008400000 */
[----:B------:R-:W-:-:S03]  /*90b0*/  IMAD R43, R43, UR7, R38 ;  /* 0x000000072b2b7c24 */ /* 0x000fc6000f8e0226 */
[----:B------:R-:W-:Y:S01]  /*90c0*/  FFMA R161, R161, UR20, R26 ;  /* 0x00000014a1a17c23 */ /* 0x000fe2000800001a */
[----:B------:R-:W-:-:S04]  /*90d0*/  IADD3 R26, P6, R36, UR10, RZ ;  /* 0x0000000a241a7c10 */ /* 0x000fc8000ffde0ff */
[----:B------:R-:W-:Y:S02]  /*90e0*/  F2FP.SATFINITE.E4M3.F32.PACK_AB_MERGE_C R161, RZ, R161, RZ ;  /* 0x000000a1ffa1723e */ /* 0x000fe400048070ff */
[----:B0-----:R-:W-:-:S03]  /*90f0*/  IADD3.X R27, R37, UR11, R43, P6, !PT ;  /* 0x0000000b251b7c10 */ /* 0x001fc6000b7fe42b */
[----:B------:R0:W-:Y:S01]  /*9100*/  @!P3 STG.E.U8 desc[UR14][R30.64+0x1], R161 ;  /* 0x000001a11e00b986 */ /* 0x0001e2000c10110e */
[----:B------:R-:W-:Y:S05]  /*9110*/  @P5 BRA `(.L_x_173) ;  /* 0x0000000000045947 */ /* 0x000fea0003800000 */
[----:B------:R3:W5:Y:S02]  /*9120*/  LDG.E.U8 R32, desc[UR14][R26.64] ;  /* 0x0000000e1a207981 */ /* 0x000764000c1e1100 */
.L_x_173:
[----:B------:R-:W-:Y:S05]  /*9130*/  BSYNC B1 ;  /* 0x0000000000017941 */ /* 0x000fea0003800000 */
.L_x_172:
        /* <DEDUP_REMOVED lines=12> */
.L_x_175:
[----:B------:R-:W-:Y:S05]  /*9200*/  BSYNC B1 ;  /* 0x0000000000017941 */ /* 0x000fea0003800000 */
.L_x_174:
        /* <DEDUP_REMOVED lines=12> */
.L_x_177:
[----:B------:R-:W-:Y:S05]  /*92d0*/  BSYNC B1 ;  /* 0x0000000000017941 */ /* 0x000fea0003800000 */
.L_x_176:
        /* <DEDUP_REMOVED lines=12> */
.L_x_179:
[----:B------:R-:W-:Y:S05]  /*93a0*/  BSYNC B1 ;  /* 0x0000000000017941 */ /* 0x000fea0003800000 */
.L_x_178:
        /* <DEDUP_REMOVED lines=12> */
.L_x_181:
[----:B------:R-:W-:Y:S05]  /*9470*/  BSYNC B1 ;  /* 0x0000000000017941 */ /* 0x000fea0003800000 */
.L_x_180:
        /* <DEDUP_REMOVED lines=12> */
.L_x_183:
[----:B------:R-:W-:Y:S05]  /*9540*/  BSYNC B1 ;  /* 0x0000000000017941 */ /* 0x000fea0003800000 */
.L_x_182:
        /* <DEDUP_REMOVED lines=12> */
.L_x_185:
[----:B------:R-:W-:Y:S05]  /*9610*/  BSYNC B1 ;  /* 0x0000000000017941 */ /* 0x000fea0003800000 */
.L_x_184:
        /* <DEDUP_REMOVED lines=12> */
.L_x_187:
[----:B------:R-:W-:Y:S05]  /*96e0*/  BSYNC B1 ;  /* 0x0000000000017941 */ /* 0x000fea0003800000 */
.L_x_186:
        /* <DEDUP_REMOVED lines=12> */
.L_x_189:
[----:B------:R-:W-:Y:S05]  /*97b0*/  BSYNC B1 ;  /* 0x0000000000017941 */ /* 0x000fea0003800000 */
.L_x_188:
        /* <DEDUP_REMOVED lines=12> */
.L_x_191:
[----:B------:R-:W-:Y:S05]  /*9880*/  BSYNC B1 ;  /* 0x0000000000017941 */ /* 0x000fea0003800000 */
.L_x_190:
[----:B-----5:R-:W-:Y:S01]  /*9890*/  LOP3.LUT R32, R32, 0xff, RZ, 0xc0, !PT ;  /* 0x000000ff20207812 */ /* 0x020fe200078ec0ff */
[----:B------:R-:W-:Y:S01]  /*98a0*/  BSSY B1, `(.L_x_192) ;  /* 0x000000b000017945 */ /* 0x000fe20003800000 */
[----:B------:R-:W-:Y:S02]  /*98b0*/  ISETP.LT.OR P5, PT, R41, 0x19, !P1 ;  /* 0x000000192900780c */ /* 0x000fe40004fa1670 */
[----:B------:R-:W-:-:S05]  /*98c0*/  F2FP.F16.E4M3.UNPACK_B R32, R32 ;  /* 0x00000020ff20723e */ /* 0x000fca00020006ff */
[----:B------:R-:W-:-:S05]  /*98d0*/  HADD2.F32 R32, -RZ, R32.H0_H0 ;  /* 0x20000020ff207230 */ /* 0x000fca0000004100 */
[----:B------:R-:W-:-:S04]  /*98e0*/  FMUL R32, R32, UR21 ;  /* 0x0000001520207c20 */ /* 0x000fc80008400000 */
[----:B------:R-:W-:Y:S01]  /*98f0*/  FFMA R32, R23, UR20, R32 ;  /* 0x0000001417207c23 */ /* 0x000fe20008000020 */
[----:B------:R-:W-:-:S04]  /*9900*/  PRMT R23, RZ, 0x7610, R23 ;  /* 0x00007610ff177816 */ /* 0x000fc80000000017 */
[----:B----4-:R-:W-:-:S05]  /*9910*/  F2FP.SATFINITE.E4M3.F32.PACK_AB_MERGE_C R33, RZ, R32, RZ ;  /* 0x00000020ff21723e */ /* 0x010fca00048070ff */
[----:B------:R4:W-:Y:S01]  /*9920*/  @!P3 STG.E.U8 desc[UR14][R28.64+0x11], R33 ;  /* 0x000011211c00b986 */ /* 0x0009e2000c10110e */
[----:B------:R-:W-:Y:S05]  /*9930*/  @P5 BRA `(.L_x_193) ;  /* 0x0000000000045947 */ /* 0x000fea0003800000 */
[----:B------:R0:W5:Y:S02]  /*9940*/  LDG.E.U8 R23, desc[UR14][R24.64+0x18] ;  /* 0x0000180e18177981 */ /* 0x000164000c1e1100 */
.L_x_193:
[----:B------:R-:W-:Y:S05]  /*9950*/  BSYNC B1 ;  /* 0x0000000000017941 */ /* 0x000fea0003800000 */
.L_x_192:
        /* <DEDUP_REMOVED lines=8> */
[----:B------:R-:W-:-:S05]  /*99e0*/  F2FP.SATFINITE.E4M3.F32.PACK_AB_MERGE_C R23, RZ, R23, RZ ;  /* 0x00000017ff17723e */ /* 0x000fca00048070ff */
[----:B------:R0:W-:Y:S01]  /*99f0*/  @!P5 STG.E.U8 desc[UR14][R30.64+0x18], R23 ;  /* 0x000018171e00d986 */ /* 0x0001e2000c10110e */
[----:B------:R-:W-:Y:S05]  /*9a00*/  @P3 BRA `(.L_x_195) ;  /* 0x0000000000043947 */ /* 0x000fea0003800000 */
[----:B------:R0:W5:Y:S02]  /*9a10*/  LDG.E.U8 R22, desc[UR14][R24.64+0x19] ;  /* 0x0000190e18167981 */ /* 0x000164000c1e1100 */
.L_x_195:
[----:B------:R-:W-:Y:S05]  /*9a20*/  BSYNC B1 ;  /* 0x0000000000017941 */ /* 0x000fea0003800000 */
.L_x_194:
        /* <DEDUP_REMOVED lines=8> */
[----:B0-----:R-:W-:-:S05]  /*9ab0*/  F2FP.SATFINITE.E4M3.F32.PACK_AB_MERGE_C R23, RZ, R22, RZ ;  /* 0x00000016ff17723e */ /* 0x001fca00048070ff */
[----:B------:R0:W-:Y:S01]  /*9ac0*/  @!P3 STG.E.U8 desc[UR14][R30.64+0x19], R23 ;  /* 0x000019171e00b986 */ /* 0x0001e2000c10110e */
[----:B------:R-:W-:Y:S05]  /*9ad0*/  @P5 BRA `(.L_x_197) ;  /* 0x0000000000045947 */ /* 0x000fea0003800000 */
[----:B------:R0:W5:Y:S02]  /*9ae0*/  LDG.E.U8 R21, desc[UR14][R26.64+0x18] ;  /* 0x0000180e1a157981 */ /* 0x000164000c1e1100 */
.L_x_197:
[----:B------:R-:W-:Y:S05]  /*9af0*/  BSYNC B1 ;  /* 0x0000000000017941 */ /* 0x000fea0003800000 */
.L_x_196:
        /* <DEDUP_REMOVED lines=12> */
.L_x_199:
[----:B------:R-:W-:Y:S05]  /*9bc0*/  BSYNC B1 ;  /* 0x0000000000017941 */ /* 0x000fea0003800000 */
.L_x_198:
        /* <DEDUP_REMOVED lines=12> */
.L_x_201:
[----:B------:R-:W-:Y:S05]  /*9c90*/  BSYNC B1 ;  /* 0x0000000000017941 */ /* 0x000fea0003800000 */
.L_x_200:
        /* <DEDUP_REMOVED lines=12> */
.L_x_203:
[----:B------:R-:W-:Y:S05]  /*9d60*/  BSYNC B1 ;  /* 0x0000000000017941 */ /* 0x000fea0003800000 */
.L_x_202:
        /* <DEDUP_REMOVED lines=12> */
.L_x_205:
[----:B------:R-:W-:Y:S05]  /*9e30*/  BSYNC B1 ;  /* 0x0000000000017941 */ /* 0x000fea0003800000 */
.L_x_204:
        /* <DEDUP_REMOVED lines=12> */
.L_x_207:
[----:B------:R-:W-:Y:S05]  /*9f00*/  BSYNC B1 ;  /* 0x0000000000017941 */ /* 0x000fea0003800000 */
.L_x_206:
        /* <DEDUP_REMOVED lines=12> */
.L_x_209:
[----:B------:R-:W-:Y:S05]  /*9fd0*/  BSYNC B1 ;  /* 0x0000000000017941 */ /* 0x000fea0003800000 */
.L_x_208:
        /* <DEDUP_REMOVED lines=12> */
.L_x_211:
[----:B------:R-:W-:Y:S05]  /*a0a0*/  BSYNC B1 ;  /* 0x0000000000017941 */ /* 0x000fea0003800000 */
.L_x_210:
        /* <DEDUP_REMOVED lines=12> */
.L_x_213:
[----:B------:R-:W-:Y:S05]  /*a170*/  BSYNC B1 ;  /* 0x0000000000017941 */ /* 0x000fea0003800000 */
.L_x_212:
        /* <DEDUP_REMOVED lines=12> */
.L_x_215:
[----:B------:R-:W-:Y:S05]  /*a240*/  BSYNC B1 ;  /* 0x0000000000017941 */ /* 0x000fea0003800000 */
.L_x_214:
        /* <DEDUP_REMOVED lines=12> */
.L_x_217:
[----:B------:R-:W-:Y:S05]  /*a310*/  BSYNC B1 ;  /* 0x0000000000017941 */ /* 0x000fea0003800000 */
.L_x_216:
        /* <DEDUP_REMOVED lines=12> */
.L_x_219:
[----:B------:R-:W-:Y:S05]  /*a3e0*/  BSYNC B1 ;  /* 0x0000000000017941 */ /* 0x000fea0003800000 */
.L_x_218:
        /* <DEDUP_REMOVED lines=12> */
.L_x_221:
[----:B------:R-:W-:Y:S05]  /*a4b0*/  BSYNC B1 ;  /* 0x0000000000017941 */ /* 0x000fea0003800000 */
.L_x_220:
        /* <DEDUP_REMOVED lines=12> */
.L_x_223:
[----:B------:R-:W-:Y:S05]  /*a580*/  BSYNC B1 ;  /* 0x0000000000017941 */ /* 0x000fea0003800000 */
.L_x_222:
        /* <DEDUP_REMOVED lines=12> */
.L_x_225:
[----:B------:R-:W-:Y:S05]  /*a650*/  BSYNC B1 ;  /* 0x0000000000017941 */ /* 0x000fea0003800000 */
.L_x_224:
        /* <DEDUP_REMOVED lines=12> */
.L_x_227:
[----:B------:R-:W-:Y:S05]  /*a720*/  BSYNC B1 ;  /* 0x0000000000017941 */ /* 0x000fea0003800000 */
.L_x_226:
        /* <DEDUP_REMOVED lines=12> */
.L_x_229:
[----:B------:R-:W-:Y:S05]  /*a7f0*/  BSYNC B1 ;  /* 0x0000000000017941 */ /* 0x000fea0003800000 */
.L_x_228:
        /* <DEDUP_REMOVED lines=12> */
.L_x_231:
[----:B------:R-:W-:Y:S05]  /*a8c0*/  BSYNC B1 ;  /* 0x0000000000017941 */ /* 0x000fea0003800000 */
.L_x_230:
        /* <DEDUP_REMOVED lines=12> */
.L_x_233:
[----:B------:R-:W-:Y:S05]  /*a990*/  BSYNC B1 ;  /* 0x0000000000017941 */ /* 0x000fea0003800000 */
.L_x_232:
        /* <DEDUP_REMOVED lines=12> */
.L_x_235:
[----:B------:R-:W-:Y:S05]  /*aa60*/  BSYNC B1 ;  /* 0x0000000000017941 */ /* 0x000fea0003800000 */
.L_x_234:
[----:B-----5:R-:W-:Y:S01]  /*aa70*/  LOP3.LUT R2, R2, 0xff, RZ, 0xc0, !PT ;  /* 0x000000ff02027812 */ /* 0x020fe200078ec0ff */
[----:B------:R-:W-:Y:S01]  /*aa80*/  BSSY B1, `(.L_x_236) ;  /* 0x000000b000017945 */ /* 0x000fe20003800000 */
[----:B------:R-:W-:Y:S02]  /*aa90*/  ISETP.LT.OR P5, PT, R41, 0x41, !P2 ;  /* 0x000000412900780c */ /* 0x000fe400057a1670 */
[----:B------:R-:W-:-:S05]  /*aaa0*/  F2FP.F16.E4M3.UNPACK_B R2, R2 ;  /* 0x00000002ff02723e */ /* 0x000fca00020006ff */
[----:B------:R-:W-:-:S05]  /*aab0*/  HADD2.F32 R2, -RZ, R2.H0_H0 ;  /* 0x20000002ff027230 */ /* 0x000fca0000004100 */
[----:B0-----:R-:W-:-:S04]  /*aac0*/  FMUL R3, R2, UR21 ;  /* 0x0000001502037c20 */ /* 0x001fc80008400000 */
[----:B------:R-:W-:Y:S01]  /*aad0*/  FFMA R3, R0, UR20, R3 ;  /* 0x0000001400037c23 */ /* 0x000fe20008000003 */
[----:B------:R-:W-:-:S04]  /*aae0*/  PRMT R0, RZ, 0x7610, R0 ;  /* 0x00007610ff007816 */ /* 0x000fc80000000000 */
[----:B------:R-:W-:-:S05]  /*aaf0*/  F2FP.SATFINITE.E4M3.F32.PACK_AB_MERGE_C R3, RZ, R3, RZ ;  /* 0x00000003ff03723e */ /* 0x000fca00048070ff */
[----:B------:R0:W-:Y:S01]  /*ab00*/  @!P3 STG.E.U8 desc[UR14][R30.64+0x41], R3 ;  /* 0x000041031e00b986 */ /* 0x0001e2000c10110e */
[----:B------:R-:W-:Y:S05]  /*ab10*/  @P5 BRA `(.L_x_237) ;  /* 0x0000000000045947 */ /* 0x000fea0003800000 */
[----:B------:R0:W5:Y:S02]  /*ab20*/  LDG.E.U8 R0, desc[UR14][R26.64+0x40] ;  /* 0x0000400e1a007981 */ /* 0x000164000c1e1100 */
.L_x_237:
[----:B------:R-:W-:Y:S05]  /*ab30*/  BSYNC B1 ;  /* 0x0000000000017941 */ /* 0x000fea0003800000 */
.L_x_236:
[----:B------:R-:W2:Y:S01]  /*ab40*/  LDL.LU R2, [R1] ;  /* 0x0000000001027983 */ /* 0x000ea20000300800 */
[----:B-----5:R-:W-:Y:S01]  /*ab50*/  LOP3.LUT R0, R0, 0xff, RZ, 0xc0, !PT ;  /* 0x000000ff00007812 */ /* 0x020fe200078ec0ff */
[----:B------:R-:W-:Y:S01]  /*ab60*/  BSSY B1, `(.L_x_238) ;  /* 0x000000b000017945 */ /* 0x000fe20003800000 */
[----:B------:R-:W-:Y:S02]  /*ab70*/  ISETP.LT.OR P3, PT, R41, 0x42, !P2 ;  /* 0x000000422900780c */ /* 0x000fe40005761670 */
[----:B------:R-:W-:-:S05]  /*ab80*/  F2FP.F16.E4M3.UNPACK_B R0, R0 ;  /* 0x00000000ff00723e */ /* 0x000fca00020006ff */
[----:B------:R-:W-:-:S05]  /*ab90*/  HADD2.F32 R0, -RZ, R0.H0_H0 ;  /* 0x20000000ff007230 */ /* 0x000fca0000004100 */
[----:B------:R-:W-:-:S04]  /*aba0*/  FMUL R0, R0, UR21 ;  /* 0x0000001500007c20 */ /* 0x000fc80008400000 */
[----:B--2---:R-:W-:-:S05]  /*abb0*/  FFMA R0, R2, UR20, R0 ;  /* 0x0000001402007c23 */ /* 0x004fca0008000000 */
[----:B0-----:R-:W-:Y:S02]  /*abc0*/  F2FP.SATFINITE.E4M3.F32.PACK_AB_MERGE_C R3, RZ, R0, RZ ;  /* 0x00000000ff03723e */ /* 0x001fe400048070ff */
[----:B------:R-:W-:-:S03]  /*abd0*/  PRMT R0, RZ, 0x7610, R0 ;  /* 0x00007610ff007816 */ /* 0x000fc60000000000 */
[----:B------:R0:W-:Y:S01]  /*abe0*/  @!P5 STG.E.U8 desc[UR14][R28.64+0x40], R3 ;  /* 0x000040031c00d986 */ /* 0x0001e2000c10110e */
[----:B------:R-:W-:Y:S05]  /*abf0*/  @P3 BRA `(.L_x_239) ;  /* 0x0000000000043947 */ /* 0x000fea0003800000 */
[----:B------:R2:W5:Y:S02]  /*ac00*/  LDG.E.U8 R0, desc[UR14][R26.64+0x41] ;  /* 0x0000410e1a007981 */ /* 0x000564000c1e1100 */
.L_x_239:
[----:B------:R-:W-:Y:S05]  /*ac10*/  BSYNC B1 ;  /* 0x0000000000017941 */ /* 0x000fea0003800000 */
.L_x_238:
[----:B------:R-:W3:Y:S01]  /*ac20*/  LDL.LU R2, [R1+0x4] ;  /* 0x0000040001027983 */ /* 0x000ee20000300800 */
[----:B-----5:R-:W-:Y:S01]  /*ac30*/  LOP3.LUT R0, R0, 0xff, RZ, 0xc0, !PT ;  /* 0x000000ff00007812 */ /* 0x020fe200078ec0ff */
[----:B------:R-:W-:Y:S01]  /*ac40*/  BSSY B1, `(.L_x_240) ;  /* 0x000000b000017945 */ /* 0x000fe20003800000 */
[----:B------:R-:W-:Y:S02]  /*ac50*/  ISETP.LT.OR P5, PT, R41, 0x49, !P1 ;  /* 0x000000492900780c */ /* 0x000fe40004fa1670 */
[----:B------:R-:W-:-:S05]  /*ac60*/  F2FP.F16.E4M3.UNPACK_B R0, R0 ;  /* 0x00000000ff00723e */ /* 0x000fca00020006ff */
[----:B------:R-:W-:-:S05]  /*ac70*/  HADD2.F32 R0, -RZ, R0.H0_H0 ;  /* 0x20000000ff007230 */ /* 0x000fca0000004100 */
[----:B------:R-:W-:-:S04]  /*ac80*/  FMUL R0, R0, UR21 ;  /* 0x0000001500007c20 */ /* 0x000fc80008400000 */
[----:B---3--:R-:W-:-:S05]  /*ac90*/  FFMA R0, R2, UR20, R0 ;  /* 0x0000001402007c23 */ /* 0x008fca0008000000 */
[----:B0-----:R-:W-:Y:S02]  /*aca0*/  F2FP.SATFINITE.E4M3.F32.PACK_AB_MERGE_C R3, RZ, R0, RZ ;  /* 0x00000000ff03723e */ /* 0x001fe400048070ff */
[----:B------:R-:W-:-:S03]  /*acb0*/  PRMT R0, RZ, 0x7610, R0 ;  /* 0x00007610ff007816 */ /* 0x000fc60000000000 */
[----:B------:R0:W-:Y:S01]  /*acc0*/  @!P3 STG.E.U8 desc[UR14][R28.64+0x41], R3 ;  /* 0x000041031c00b986 */ /* 0x0001e2000c10110e */
[----:B------:R-:W-:Y:S05]  /*acd0*/  @P5 BRA `(.L_x_241) ;  /* 0x0000000000045947 */ /* 0x000fea0003800000 */
[----:B------:R3:W5:Y:S02]  /*ace0*/  LDG.E.U8 R0, desc[UR14][R24.64+0x48] ;  /* 0x0000480e18007981 */ /* 0x000764000c1e1100 */
.L_x_241:
[----:B------:R-:W-:Y:S05]  /*acf0*/  BSYNC B1 ;  /* 0x0000000000017941 */ /* 0x000fea0003800000 */
.L_x_240:
[----:B------:R-:W2:Y:S01]  /*ad00*/  LDL.LU R2, [R1+0x8] ;  /* 0x0000080001027983 */ /* 0x000ea20000300800 */
        /* <DEDUP_REMOVED lines=12> */
.L_x_243:
[----:B------:R-:W-:Y:S05]  /*add0*/  BSYNC B1 ;  /* 0x0000000000017941 */ /* 0x000fea0003800000 */
.L_x_242:
        /* <DEDUP_REMOVED lines=13> */
.L_x_245:
[----:B------:R-:W-:Y:S05]  /*aeb0*/  BSYNC B1 ;  /* 0x0000000000017941 */ /* 0x000fea0003800000 */
.L_x_244:
        /* <DEDUP_REMOVED lines=13> */
.L_x_247:
[----:B------:R-:W-:Y:S05]  /*af90*/  BSYNC B1 ;  /* 0x0000000000017941 */ /* 0x000fea0003800000 */
.L_x_246:
        /* <DEDUP_REMOVED lines=13> */
.L_x_249:
[----:B------:R-:W-:Y:S05]  /*b070*/  BSYNC B1 ;  /* 0x0000000000017941 */ /* 0x000fea0003800000 */
.L_x_248:
        /* <DEDUP_REMOVED lines=13> */
.L_x_251:
[----:B------:R-:W-:Y:S05]  /*b150*/  BSYNC B1 ;  /* 0x0000000000017941 */ /* 0x000fea0003800000 */
.L_x_250:
        /* <DEDUP_REMOVED lines=13> */
.L_x_253:
[----:B------:R-:W-:Y:S05]  /*b230*/  BSYNC B1 ;  /* 0x0000000000017941 */ /* 0x000fea0003800000 */
.L_x_252:
        /* <DEDUP_REMOVED lines=13> */
.L_x_255:
[----:B------:R-:W-:Y:S05]  /*b310*/  BSYNC B1 ;  /* 0x0000000000017941 */ /* 0x000fea0003800000 */
.L_x_254:
        /* <DEDUP_REMOVED lines=13> */
.L_x_257:
[----:B------:R-:W-:Y:S05]  /*b3f0*/  BSYNC B1 ;  /* 0x0000000000017941 */ /* 0x000fea0003800000 */
.L_x_256:
        /* <DEDUP_REMOVED lines=13> */
.L_x_259:
[----:B------:R-:W-:Y:S05]  /*b4d0*/  BSYNC B1 ;  /* 0x0000000000017941 */ /* 0x000fea0003800000 */
.L_x_258:
        /* <DEDUP_REMOVED lines=13> */
.L_x_261:
[----:B------:R-:W-:Y:S05]  /*b5b0*/  BSYNC B1 ;  /* 0x0000000000017941 */ /* 0x000fea0003800000 */
.L_x_260:
        /* <DEDUP_REMOVED lines=13> */
.L_x_263:
[----:B------:R-:W-:Y:S05]  /*b690*/  BSYNC B1 ;  /* 0x0000000000017941 */ /* 0x000fea0003800000 */
.L_x_262:
        /* <DEDUP_REMOVED lines=13> */
.L_x_265:
[----:B------:R-:W-:Y:S05]  /*b770*/  BSYNC B1 ;  /* 0x0000000000017941 */ /* 0x000fea0003800000 */
.L_x_264:
        /* <DEDUP_REMOVED lines=13> */
.L_x_267:
[----:B------:R-:W-:Y:S05]  /*b850*/  BSYNC B1 ;  /* 0x0000000000017941 */ /* 0x000fea0003800000 */
.L_x_266:
        /* <DEDUP_REMOVED lines=13> */
.L_x_269:
[----:B------:R-:W-:Y:S05]  /*b930*/  BSYNC B1 ;  /* 0x0000000000017941 */ /* 0x000fea0003800000 */
.L_x_268:
        /* <DEDUP_REMOVED lines=13> */
.L_x_271:
[----:B------:R-:W-:Y:S05]  /*ba10*/  BSYNC B1 ;  /* 0x0000000000017941 */ /* 0x000fea0003800000 */
.L_x_270:
        /* <DEDUP_REMOVED lines=13> */
.L_x_273:
[----:B------:R-:W-:Y:S05]  /*baf0*/  BSYNC B1 ;  /* 0x0000000000017941 */ /* 0x000fea0003800000 */
.L_x_272:
        /* <DEDUP_REMOVED lines=13> */
.L_x_275:
[----:B------:R-:W-:Y:S05]  /*bbd0*/  BSYNC B1 ;  /* 0x0000000000017941 */ /* 0x000fea0003800000 */
.L_x_274:
        /* <DEDUP_REMOVED lines=13> */
.L_x_277:
[----:B------:R-:W-:Y:S05]  /*bcb0*/  BSYNC B1 ;  /* 0x0000000000017941 */ /* 0x000fea0003800000 */
.L_x_276:
        /* <DEDUP_REMOVED lines=13> */
.L_x_279:
[----:B------:R-:W-:Y:S05]  /*bd90*/  BSYNC B1 ;  /* 0x0000000000017941 */ /* 0x000fea0003800000 */
.L_x_278:
        /* <DEDUP_REMOVED lines=13> */
.L_x_281:
[----:B------:R-:W-:Y:S05]  /*be70*/  BSYNC B1 ;  /* 0x0000000000017941 */ /* 0x000fea0003800000 */
.L_x_280:
        /* <DEDUP_REMOVED lines=13> */
.L_x_283:
[----:B------:R-:W-:Y:S05]  /*bf50*/  BSYNC B1 ;  /* 0x0000000000017941 */ /* 0x000fea0003800000 */
.L_x_282:
        /* <DEDUP_REMOVED lines=13> */
.L_x_285:
[----:B------:R-:W-:Y:S05]  /*c030*/  BSYNC B1 ;  /* 0x0000000000017941 */ /* 0x000fea0003800000 */
.L_x_284:
        /* <DEDUP_REMOVED lines=13> */
.L_x_287:
[----:B------:R-:W-:Y:S05]  /*c110*/  BSYNC B1 ;  /* 0x0000000000017941 */ /* 0x000fea0003800000 */
.L_x_286:
        /* <DEDUP_REMOVED lines=13> */
.L_x_289:
[----:B------:R-:W-:Y:S05]  /*c1f0*/  BSYNC B1 ;  /* 0x0000000000017941 */ /* 0x000fea0003800000 */
.L_x_288:
        /* <DEDUP_REMOVED lines=13> */
.L_x_291:
[----:B------:R-:W-:Y:S05]  /*c2d0*/  BSYNC B1 ;  /* 0x0000000000017941 */ /* 0x000fea0003800000 */
.L_x_290:
        /* <DEDUP_REMOVED lines=13> */
.L_x_293:
[----:B------:R-:W-:Y:S05]  /*c3b0*/  BSYNC B1 ;  /* 0x0000000000017941 */ /* 0x000fea0003800000 */
.L_x_292:
        /* <DEDUP_REMOVED lines=13> */
.L_x_295:
[----:B------:R-:W-:Y:S05]  /*c490*/  BSYNC B1 ;  /* 0x0000000000017941 */ /* 0x000fea0003800000 */
.L_x_294:
[----:B------:R-:W-:Y:S05]  /*c4a0*/  @P2 BRA `(.L_x_296) ;  /* 0x0000002000ac2947 */ /* 0x000fea0003800000 */
[----:B------:R-:W2:Y:S01]  /*c4b0*/  LDL.LU R2, [R1+0x74] ;  /* 0x0000740001027983 */ /* 0x000ea20000300800 */
[----:B-----5:R-:W-:-:S04]  /*c4c0*/  LOP3.LUT R0, R0, 0xff, RZ, 0xc0, !PT ;  /* 0x000000ff00007812 */ /* 0x020fc800078ec0ff */
[----:B------:R-:W-:-:S05]  /*c4d0*/  F2FP.F16.E4M3.UNPACK_B R0, R0 ;  /* 0x00000000ff00723e */ /* 0x000fca00020006ff */
[----:B------:R-:W-:-:S05]  /*c4e0*/  HADD2.F32 R0, -RZ, R0.H0_H0 ;  /* 0x20000000ff007230 */ /* 0x000fca0000004100 */
[----:B------:R-:W-:-:S04]  /*c4f0*/  FMUL R0, R0, UR21 ;  /* 0x0000001500007c20 */ /* 0x000fc80008400000 */
[----:B--2---:R-:W-:-:S05]  /*c500*/  FFMA R0, R2, UR20, R0 ;  /* 0x0000001402007c23 */ /* 0x004fca0008000000 */
[----:B0-----:R-:W-:-:S05]  /*c510*/  F2FP.SATFINITE.E4M3.F32.PACK_AB_MERGE_C R3, RZ, R0, RZ ;  /* 0x00000000ff03723e */ /* 0x001fca00048070ff */
[----:B------:R0:W-:Y:S01]  /*c520*/  STG.E.U8 desc[UR14][R28.64+0x79], R3 ;  /* 0x000079031c007986 */ /* 0x0001e2000c10110e */
[----:B------:R-:W-:Y:S05]  /*c530*/  BRA `(.L_x_296) ;  /* 0x0000002000887947 */ /* 0x000fea0003800000 */
.L_x_39:
[C---:B------:R-:W-:Y:S01]  /*c540*/  ISETP.GE.AND P5, PT, R42.reuse, 0x1, PT ;  /* 0x000000012a00780c */ /* 0x040fe20003fa6270 */
[----:B------:R-:W-:Y:S01]  /*c550*/  FMUL R225, R225, UR20 ;  /* 0x00000014e1e17c20 */ /* 0x000fe20008400000 */
[----:B------:R-:W2:Y:S01]  /*c560*/  LDL.LU R227, [R1+0x14] ;  /* 0x0000140001e37983 */ /* 0x000ea20000300800 */
[----:B------:R-:W-:Y:S02]  /*c570*/  ISETP.GE.AND P2, PT, R42, 0x9, PT ;  /* 0x000000092a00780c */ /* 0x000fe40003f46270 */
[C---:B------:R-:W-:Y:S02]  /*c580*/  ISETP.LT.OR P1, PT, R41.reuse, 0x2, !P5 ;  /* 0x000000022900780c */ /* 0x040fe40006f21670 */
[----:B------:R-:W-:Y:S02]  /*c590*/  F2FP.SATFINITE.E4M3.F32.PACK_AB_MERGE_C R225, RZ, R225, RZ ;  /* 0x000000e1ffe1723e */ /* 0x000fe400048070ff */
[C---:B------:R-:W-:Y:S01]  /*c5a0*/  ISETP.LT.OR P3, PT, R41.reuse, 0x1, !P5 ;  /* 0x000000012900780c */ /* 0x040fe20006f61670 */
[----:B------:R-:W-:Y:S01]  /*c5b0*/  FMUL R226, R226, UR20 ;  /* 0x00000014e2e27c20 */ /* 0x000fe20008400000 */
[----:B------:R-:W-:Y:S01]  /*c5c0*/  ISETP.LT.OR P6, PT, R41, 0x1, !P2 ;  /* 0x000000012900780c */ /* 0x000fe200057c1670 */
[----:B------:R-:W-:Y:S01]  /*c5d0*/  FMUL R223, R223, UR20 ;  /* 0x00000014dfdf7c20 */ /* 0x000fe20008400000 */
[----:B------:R-:W-:-:S05]  /*c5e0*/  FMUL R224, R224, UR20 ;  /* 0x00000014e0e07c20 */ /* 0x000fca0008400000 */
[----:B------:R-:W-:Y:S01]  /*c5f0*/  @!P1 STG.E.U8 desc[UR14][R24.64+0x1], R225 ;  /* 0x000001e118009986 */ /* 0x000fe2000c10110e */
[C---:B------:R-:W-:Y:S02]  /*c600*/  ISETP.LT.OR P1, PT, R41.reuse, 0x2, !P2 ;  /* 0x000000022900780c */ /* 0x040fe40005721670 */
[----:B------:R-:W-:Y:S02]  /*c610*/  F2FP.SATFINITE.E4M3.F32.PACK_AB_MERGE_C R33, RZ, R226, RZ ;  /* 0x000000e2ff21723e */ /* 0x000fe400048070ff */
[----:B------:R-:W-:Y:S02]  /*c620*/  F2FP.SATFINITE.E4M3.F32.PACK_AB_MERGE_C R223, RZ, R223, RZ ;  /* 0x000000dfffdf723e */ /* 0x000fe400048070ff */
[----:B------:R-:W-:Y:S01]  /*c630*/  F2FP.SATFINITE.E4M3.F32.PACK_AB_MERGE_C R35, RZ, R224, RZ ;  /* 0x000000e0ff23723e */ /* 0x000fe200048070ff */
[----:B------:R0:W-:Y:S01]  /*c640*/  @!P3 STG.E.U8 desc[UR14][R24.64], R33 ;  /* 0x000000211800b986 */ /* 0x0001e2000c10110e */
[----:B------:R-:W-:Y:S01]  /*c650*/  ISETP.LT.OR P3, PT, R41, 0x9, !P5 ;  /* 0x000000092900780c */ /* 0x000fe20006f61670 */
[----:B------:R-:W-:-:S02]  /*c660*/  FMUL R222, R222, UR20 ;  /* 0x00000014dede7c20 */ /* 0x000fc40008400000 */
[----:B------:R1:W-:Y:S01]  /*c670*/  @!P6 STG.E.U8 desc[UR14][R26.64], R35 ;  /* 0x000000231a00e986 */ /* 0x0003e2000c10110e */
[----:B------:R-:W-:-:S03]  /*c680*/  ISETP.LT.OR P6, PT, R41, 0x9, !P2 ;  /* 0x000000092900780c */ /* 0x000fc600057c1670 */
[----:B------:R-:W-:Y:S01]  /*c690*/  @!P1 STG.E.U8 desc[UR14][R26.64+0x1], R223 ;  /* 0x000001df1a009986 */ /* 0x000fe2000c10110e */
[----:B------:R-:W-:Y:S01]  /*c6a0*/  ISETP.LT.OR P1, PT, R41, 0xa, !P5 ;  /* 0x0000000a2900780c */ /* 0x000fe20006f21670 */
[----:B------:R-:W-:Y:S01]  /*c6b0*/  FMUL R221, R221, UR20 ;  /* 0x00000014dddd7c20 */ /* 0x000fe20008400000 */
[----:B------:R-:W-:Y:S01]  /*c6c0*/  FMUL R220, R220, UR20 ;  /* 0x00000014dcdc7c20 */ /* 0x000fe20008400000 */
[----:B------:R-:W-:Y:S01]  /*c6d0*/  F2FP.SATFINITE.E4M3.F32.PACK_AB_MERGE_C R37, RZ, R222, RZ ;  /* 0x000000deff25723e */ /* 0x000fe200048070ff */
[----:B------:R-:W-:Y:S01]  /*c6e0*/  FMUL R219, R219, UR20 ;  /* 0x00000014dbdb7c20 */ /* 0x000fe20008400000 */
[----:B------:R-:W-:Y:S01]  /*c6f0*/  FMUL R218, R218, UR20 ;  /* 0x00000014dada7c20 */ /* 0x000fe20008400000 */
[----:B------:R-:W-:Y:S01]  /*c700*/  F2FP.SATFINITE.E4M3.F32.PACK_AB_MERGE_C R221, RZ, R221, RZ ;  /* 0x000000ddffdd723e */ /* 0x000fe200048070ff */
[----:B------:R-:W-:Y:S01]  /*c710*/  FMUL R217, R217, UR20 ;  /* 0x00000014d9d97c20 */ /* 0x000fe20008400000 */
[----:B0-----:R-:W-:Y:S01]  /*c720*/  F2FP.SATFINITE.E4M3.F32.PACK_AB_MERGE_C R33, RZ, R220, RZ ;  /* 0x000000dcff21723e */ /* 0x001fe200048070ff */
[----:B------:R-:W-:Y:S01]  /*c730*/  @!P3 STG.E.U8 desc[UR14][R24.64+0x8], R37 ;  /* 0x000008251800b986 */ /* 0x000fe2000c10110e */
[----:B------:R-:W-:-:S03]  /*c740*/  ISETP.LT.OR P3, PT, R41, 0xa, !P2 ;  /* 0x0000000a2900780c */ /* 0x000fc60005761670 */
[----:B------:R-:W-:Y:S01]  /*c750*/  @!P1 STG.E.U8 desc[UR14][R24.64+0x9], R221 ;  /* 0x000009dd18009986 */ /* 0x000fe2000c10110e */
[----:B------:R-:W-:-:S03]  /*c760*/  ISETP.LT.OR P1, PT, R41, 0x11, !P5 ;  /* 0x000000112900780c */ /* 0x000fc60006f21670 */
[----:B------:R0:W-:Y:S01]  /*c770*/  @!P6 STG.E.U8 desc[UR14][R26.64+0x8], R33 ;  /* 0x000008211a00e986 */ /* 0x0001e2000c10110e */
[----:B------:R-:W-:Y:S02]  /*c780*/  ISETP.LT.OR P6, PT, R41, 0x12, !P5 ;  /* 0x000000122900780c */ /* 0x000fe40006fc1670 */
[----:B------:R-:W-:Y:S01]  /*c790*/  F2FP.SATFINITE.E4M3.F32.PACK_AB_MERGE_C R219, RZ, R219, RZ ;  /* 0x000000dbffdb723e */ /* 0x000fe200048070ff */
[----:B------:R-:W-:Y:S01]  /*c7a0*/  FMUL R215, R215, UR20 ;  /* 0x00000014d7d77c20 */ /* 0x000fe20008400000 */
[----:B-1----:R-:W-:Y:S01]  /*c7b0*/  F2FP.SATFINITE.E4M3.F32.PACK_AB_MERGE_C R35, RZ, R218, RZ ;  /* 0x000000daff23723e */ /* 0x002fe200048070ff */
[----:B------:R-:W-:Y:S01]  /*c7c0*/  FMUL R216, R216, UR20 ;  /* 0x00000014d8d87c20 */ /* 0x000fe20008400000 */
[----:B------:R-:W-:Y:S01]  /*c7d0*/  F2FP.SATFINITE.E4M3.F32.PACK_AB_MERGE_C R217, RZ, R217, RZ ;  /* 0x000000d9ffd9723e */ /* 0x000fe200048070ff */
[----:B------:R-:W-:Y:S01]  /*c7e0*/  @!P3 STG.E.U8 desc[UR14][R26.64+0x9], R219 ;  /* 0x000009db1a00b986 */ /* 0x000fe2000c10110e */
[----:B------:R-:W-:-:S03]  /*c7f0*/  ISETP.LT.OR P3, PT, R41, 0x12, !P2 ;  /* 0x000000122900780c */ /* 0x000fc60005761670 */
[----:B------:R1:W-:Y:S01]  /*c800*/  @!P1 STG.E.U8 desc[UR14][R24.64+0x10], R35 ;  /* 0x0000102318009986 */ /* 0x0003e2000c10110e */
[----:B------:R-:W-:-:S03]  /*c810*/  ISETP.LT.OR P1, PT, R41, 0x11, !P2 ;  /* 0x000000112900780c */ /* 0x000fc60005721670 */
[----:B------:R-:W-:Y:S01]  /*c820*/  @!P6 STG.E.U8 desc[UR14][R24.64+0x11], R217 ;  /* 0x000011d91800e986 */ /* 0x000fe2000c10110e */
[----:B------:R-:W-:Y:S01]  /*c830*/  ISETP.LT.OR P6, PT, R41, 0x19, !P5 ;  /* 0x000000192900780c */ /* 0x000fe20006fc1670 */
[----:B------:R-:W-:Y:S01]  /*c840*/  FMUL R214, R214, UR20 ;  /* 0x00000014d6d67c20 */ /* 0x000fe20008400000 */
[----:B------:R-:W-:Y:S01]  /*c850*/  F2FP.SATFINITE.E4M3.F32.PACK_AB_MERGE_C R215, RZ, R215, RZ ;  /* 0x000000d7ffd7723e */ /* 0x000fe200048070ff */
[----:B------:R-:W-:Y:S01]  /*c860*/  FMUL R213, R213, UR20 ;  /* 0x00000014d5d57c20 */ /* 0x000fe20008400000 */
[----:B0-----:R-:W-:Y:S01]  /*c870*/  F2FP.SATFINITE.E4M3.F32.PACK_AB_MERGE_C R33, RZ, R216, RZ ;  /* 0x000000d8ff21723e */ /* 0x001fe200048070ff */
[----:B------:R-:W-:Y:S01]  /*c880*/  FMUL R212, R212, UR20 ;  /* 0x00000014d4d47c20 */ /* 0x000fe20008400000 */
[----:B------:R-:W-:Y:S01]  /*c890*/  F2FP.SATFINITE.E4M3.F32.PACK_AB_MERGE_C R37, RZ, R214, RZ ;  /* 0x000000d6ff25723e */ /* 0x000fe200048070ff */
[----:B------:R-:W-:Y:S01]  /*c8a0*/  @!P3 STG.E.U8 desc[UR14][R26.64+0x11], R215 ;  /* 0x000011d71a00b986 */ /* 0x000fe2000c10110e */
[----:B------:R-:W-:-:S03]  /*c8b0*/  ISETP.LT.OR P3, PT, R41, 0x1a, !P5 ;  /* 0x0000001a2900780c */ /* 0x000fc60006f61670 */
[----:B------:R0:W-:Y:S01]  /*c8c0*/  @!P1 STG.E.U8 desc[UR14][R26.64+0x10], R33 ;  /* 0x000010211a009986 */ /* 0x0001e2000c10110e */
[----:B------:R-:W-:-:S03]  /*c8d0*/  ISETP.LT.OR P1, PT, R41, 0x19, !P2 ;  /* 0x000000192900780c */ /* 0x000fc60005721670 */
[----:B------:R3:W-:Y:S01]  /*c8e0*/  @!P6 STG.E.U8 desc[UR14][R24.64+0x18], R37 ;  /* 0x000018251800e986 */ /* 0x0007e2000c10110e */
[----:B------:R-:W-:Y:S01]  /*c8f0*/  ISETP.LT.OR P6, PT, R41, 0x1a, !P2 ;  /* 0x0000001a2900780c */ /* 0x000fe200057c1670 */
[----:B------:R-:W-:Y:S01]  /*c900*/  FMUL R211, R211, UR20 ;  /* 0x00000014d3d37c20 */ /* 0x000fe20008400000 */
        /* <DEDUP_REMOVED lines=16> */
[----:B---3--:R-:W-:Y:S01]  /*ca10*/  F2FP.SATFINITE.E4M3.F32.PACK_AB_MERGE_C R37, RZ, R208, RZ ;  /* 0x000000d0ff25723e */ /* 0x008fe200048070ff */
        /* <DEDUP_REMOVED lines=42> */
[----:B------:R-:W-:Y:S02]  /*ccc0*/  FMUL R196, R196, UR20 ;  /* 0x00000014c4c47c20 */ /* 0x000fe40008400000 */
[----:B------:R-:W4:Y:S01]  /*ccd0*/  LDL.LU R225, [R1+0x10] ;  /* 0x0000100001e17983 */ /* 0x000f220000300800 */
[----:B------:R-:W-:-:S03]  /*cce0*/  F2FP.SATFINITE.E4M3.F32.PACK_AB_MERGE_C R197, RZ, R197, RZ ;  /* 0x000000c5ffc5723e */ /* 0x000fc600048070ff */
[----:B------:R-:W2:Y:S01]  /*ccf0*/  LDL.LU R226, [R1+0xc] ;  /* 0x00000c0001e27983 */ /* 0x000ea20000300800 */
[----:B0-----:R-:W-:-:S03]  /*cd00*/  F2FP.SATFINITE.E4M3.F32.PACK_AB_MERGE_C R33, RZ, R198, RZ ;  /* 0x000000c6ff21723e */ /* 0x001fc600048070ff */
[----:B------:R-:W4:Y:S01]  /*cd10*/  LDL.LU R224, [R1+0x8] ;  /* 0x0000080001e07983 */ /* 0x000f220000300800 */
[----:B---3--:R-:W-:-:S03]  /*cd20*/  F2FP.SATFINITE.E4M3.F32.PACK_AB_MERGE_C R37, RZ, R196, RZ ;  /* 0x000000c4ff25723e */ /* 0x008fc600048070ff */
[----:B------:R-:W3:Y:S04]  /*cd30*/  LDL.LU R223, [R1] ;  /* 0x0000000001df7983 */ /* 0x000ee80000300800 */
[----:B------:R-:W2:Y:S04]  /*cd40*/  LDL.LU R222, [R1+0x18] ;  /* 0x0000180001de7983 */ /* 0x000ea80000300800 */
[----:B------:R-:W2:Y:S01]  /*cd50*/  LDL.LU R220, [R1+0x4] ;  /* 0x0000040001dc7983 */ /* 0x000ea20000300800 */
[----:B------:R-:W-:Y:S01]  /*cd60*/  FMUL R195, R195, UR20 ;  /* 0x00000014c3c37c20 */ /* 0x000fe20008400000 */
[----:B------:R-:W-:Y:S01]  /*cd70*/  FMUL R194, R194, UR20 ;  /* 0x00000014c2c27c20 */ /* 0x000fe20008400000 */
[----:B------:R-:W-:Y:S01]  /*cd80*/  FMUL R193, R193, UR20 ;  /* 0x00000014c1c17c20 */ /* 0x000fe20008400000 */
[----:B------:R-:W-:Y:S01]  /*cd90*/  @!P3 STG.E.U8 desc[UR14][R24.64+0x39], R197 ;  /* 0x000039c51800b986 */ /* 0x000fe2000c10110e */
[----:B------:R-:W-:Y:S01]  /*cda0*/  ISETP.LT.OR P3, PT, R41, 0x3a, !P2 ;  /* 0x0000003a2900780c */ /* 0x000fe20005761670 */
[----:B------:R-:W-:Y:S01]  /*cdb0*/  FMUL R191, R191, UR20 ;  /* 0x00000014bfbf7c20 */ /* 0x000fe20008400000 */
[----:B------:R-:W-:Y:S01]  /*cdc0*/  F2FP.SATFINITE.E4M3.F32.PACK_AB_MERGE_C R195, RZ, R195, RZ ;  /* 0x000000c3ffc3723e */ /* 0x000fe200048070ff */
[----:B------:R0:W-:Y:S01]  /*cdd0*/  @!P1 STG.E.U8 desc[UR14][R24.64+0x38], R33 ;  /* 0x0000382118009986 */ /* 0x0001e2000c10110e */
[C---:B------:R-:W-:Y:S01]  /*cde0*/  ISETP.LT.OR P1, PT, R41.reuse, 0x41, !P5 ;  /* 0x000000412900780c */ /* 0x040fe20006f21670 */
[----:B------:R-:W-:Y:S01]  /*cdf0*/  FMUL R192, R192, UR20 ;  /* 0x00000014c0c07c20 */ /* 0x000fe20008400000 */
[----:B-1----:R-:W-:Y:S01]  /*ce00*/  F2FP.SATFINITE.E4M3.F32.PACK_AB_MERGE_C R35, RZ, R194, RZ ;  /* 0x000000c2ff23723e */ /* 0x002fe200048070ff */
[----:B------:R1:W-:Y:S01]  /*ce10*/  @!P6 STG.E.U8 desc[UR14][R26.64+0x38], R37 ;  /* 0x000038251a00e986 */ /* 0x0003e2000c10110e */
[----:B------:R-:W-:Y:S01]  /*ce20*/  ISETP.LT.OR P6, PT, R41, 0x42, !P5 ;  /* 0x000000422900780c */ /* 0x000fe20006fc1670 */
[----:B------:R-:W-:Y:S01]  /*ce30*/  FMUL R190, R190, UR20 ;  /* 0x00000014bebe7c20 */ /* 0x000fe20008400000 */
[----:B------:R-:W-:Y:S01]  /*ce40*/  F2FP.SATFINITE.E4M3.F32.PACK_AB_MERGE_C R193, RZ, R193, RZ ;  /* 0x000000c1ffc1723e */ /* 0x000fe200048070ff */
[----:B------:R-:W-:Y:S01]  /*ce50*/  FMUL R189, R189, UR20 ;  /* 0x00000014bdbd7c20 */ /* 0x000fe20008400000 */
[----:B------:R-:W-:Y:S01]  /*ce60*/  F2FP.SATFINITE.E4M3.F32.PACK_AB_MERGE_C R191, RZ, R191, RZ ;  /* 0x000000bfffbf723e */ /* 0x000fe200048070ff */
[----:B------:R-:W-:Y:S01]  /*ce70*/  @!P3 STG.E.U8 desc[UR14][R26.64+0x39], R195 ;  /* 0x000039c31a00b986 */ /* 0x000fe2000c10110e */
[C---:B------:R-:W-:Y:S01]  /*ce80*/  ISETP.LT.OR P3, PT, R41.reuse, 0x42, !P2 ;  /* 0x000000422900780c */ /* 0x040fe20005761670 */
[----:B------:R-:W-:Y:S01]  /*ce90*/  FMUL R188, R188, UR20 ;  /* 0x00000014bcbc7c20 */ /* 0x000fe20008400000 */
[----:B0-----:R-:W-:Y:S01]  /*cea0*/  F2FP.SATFINITE.E4M3.F32.PACK_AB_MERGE_C R33, RZ, R192, RZ ;  /* 0x000000c0ff21723e */ /* 0x001fe200048070ff */
[----:B------:R0:W-:Y:S01]  /*ceb0*/  @!P1 STG.E.U8 desc[UR14][R24.64+0x40], R35 ;  /* 0x0000402318009986 */ /* 0x0001e2000c10110e */
[----:B------:R-:W-:Y:S01]  /*cec0*/  ISETP.LT.OR P1, PT, R41, 0x41, !P2 ;  /* 0x000000412900780c */ /* 0x000fe20005721670 */
[----:B------:R-:W-:Y:S01]  /*ced0*/  FMUL R187, R187, UR20 ;  /* 0x00000014bbbb7c20 */ /* 0x000fe20008400000 */
[----:B-1----:R-:W-:Y:S01]  /*cee0*/  F2FP.SATFINITE.E4M3.F32.PACK_AB_MERGE_C R37, RZ, R190, RZ ;  /* 0x000000beff25723e */ /* 0x002fe200048070ff */
[----:B------:R-:W-:Y:S01]  /*cef0*/  @!P6 STG.E.U8 desc[UR14][R24.64+0x41], R193 ;  /* 0x000041c11800e986 */ /* 0x000fe2000c10110e */
        /* <DEDUP_REMOVED lines=12> */
[----:B------:R-:W-:Y:S01]  /*cfc0*/  F2FP.SATFINITE.E4M3.F32.PACK_AB_MERGE_C R185, RZ, R185, RZ ;  /* 0x000000b9ffb9723e */ /* 0x000fe200048070ff */
[----:B------:R1:W-:Y:S01]  /*cfd0*/  @!P6 STG.E.U8 desc[UR14][R24.64+0x48], R37 ;  /* 0x000048251800e986 */ /* 0x0003e2000c10110e */
[----:B------:R-:W-:Y:S01]  /*cfe0*/  ISETP.LT.OR P6, PT, R41, 0x4a, !P2 ;  /* 0x0000004a2900780c */ /* 0x000fe200057c1670 */
[----:B------:R-:W-:Y:S01]  /*cff0*/  FMUL R182, R182, UR20 ;  /* 0x00000014b6b67c20 */ /* 0x000fe20008400000 */
[----:B------:R-:W-:Y:S01]  /*d000*/  FMUL R181, R181, UR20 ;  /* 0x00000014b5b57c20 */ /* 0x000fe20008400000 */
[----:B------:R-:W-:Y:S01]  /*d010*/  F2FP.SATFINITE.E4M3.F32.PACK_AB_MERGE_C R183, RZ, R183, RZ ;  /* 0x000000b7ffb7723e */ /* 0x000fe200048070ff */
[----:B------:R-:W-:Y:S01]  /*d020*/  FMUL R180, R180, UR20 ;  /* 0x00000014b4b47c20 */ /* 0x000fe20008400000 */
[----:B------:R-:W-:Y:S01]  /*d030*/  @!P3 STG.E.U8 desc[UR14][R24.64+0x49], R189 ;  /* 0x000049bd1800b986 */ /* 0x000fe2000c10110e */
[----:B------:R-:W-:Y:S01]  /*d040*/  ISETP.LT.OR P3, PT, R41, 0x52, !P5 ;  /* 0x000000522900780c */ /* 0x000fe20006f61670 */
[----:B------:R-:W-:Y:S01]  /*d050*/  FMUL R179, R179, UR20 ;  /* 0x00000014b3b37c20 */ /* 0x000fe20008400000 */
[----:B0-----:R-:W-:Y:S01]  /*d060*/  F2FP.SATFINITE.E4M3.F32.PACK_AB_MERGE_C R33, RZ, R186, RZ ;  /* 0x000000baff21723e */ /* 0x001fe200048070ff */
[----:B------:R0:W-:Y:S01]  /*d070*/  @!P1 STG.E.U8 desc[UR14][R26.64+0x48], R35 ;  /* 0x000048231a009986 */ /* 0x0001e2000c10110e */
[C---:B------:R-:W-:Y:S01]  /*d080*/  ISETP.LT.OR P1, PT, R41.reuse, 0x51, !P5 ;  /* 0x000000512900780c */ /* 0x040fe20006f21670 */
        /* <DEDUP_REMOVED lines=13> */
[C---:B------:R-:W-:Y:S01]  /*d160*/  ISETP.LT.OR P1, PT, R41.reuse, 0x59, !P5 ;  /* 0x000000592900780c */ /* 0x040fe20006f21670 */
[----:B------:R-:W-:Y:S01]  /*d170*/  FMUL R174, R174, UR20 ;  /* 0x00000014aeae7c20 */ /* 0x000fe20008400000 */
[----:B------:R-:W-:Y:S01]  /*d180*/  F2FP.SATFINITE.E4M3.F32.PACK_AB_MERGE_C R177, RZ, R177, RZ ;  /* 0x000000b1ffb1723e */ /* 0x000fe200048070ff */
[----:B------:R1:W-:Y:S01]  /*d190*/  @!P6 STG.E.U8 desc[UR14][R26.64+0x50], R37 ;  /* 0x000050251a00e986 */ /* 0x0003e2000c10110e */
[----:B------:R-:W-:Y:S01]  /*d1a0*/  ISETP.LT.OR P6, PT, R41, 0x5a, !P5 ;  /* 0x0000005a2900780c */ /* 0x000fe20006fc1670 */
[----:B------:R-:W-:Y:S01]  /*d1b0*/  FMUL R173, R173, UR20 ;  /* 0x00000014adad7c20 */ /* 0x000fe20008400000 */
[----:B------:R-:W-:Y:S01]  /*d1c0*/  F2FP.SATFINITE.E4M3.F32.PACK_AB_MERGE_C R175, RZ, R175, RZ ;  /* 0x000000afffaf723e */ /* 0x000fe200048070ff */
[----:B------:R-:W-:Y:S01]  /*d1d0*/  FMUL R172, R172, UR20 ;  /* 0x00000014acac7c20 */ /* 0x000fe20008400000 */
[----:B------:R-:W-:Y:S01]  /*d1e0*/  FMUL R171, R171, UR20 ;  /* 0x00000014abab7c20 */ /* 0x000fe20008400000 */
        /* <DEDUP_REMOVED lines=42> */
[----:B------:R1:W-:Y:S01]  /*d490*/  @!P3 STG.E.U8 desc[UR14][R24.64+0x68], R33 ;  /* 0x000068211800b986 */ /* 0x0003e2000c10110e */
[----:B------:R-:W-:Y:S01]  /*d4a0*/  ISETP.LT.OR P3, PT, R41, 0x6a, !P2 ;  /* 0x0000006a2900780c */ /* 0x000fe20005761670 */
[----:B------:R-:W-:Y:S01]  /*d4b0*/  FMUL R158, R158, UR20 ;  /* 0x000000149e9e7c20 */ /* 0x000fe20008400000 */
[----:B0-----:R-:W-:Y:S01]  /*d4c0*/  F2FP.SATFINITE.E4M3.F32.PACK_AB_MERGE_C R35, RZ, R170, RZ ;  /* 0x000000aaff23723e */ /* 0x001fe200048070ff */
[----:B------:R-:W-:Y:S01]  /*d4d0*/  FMUL R157, R157, UR20 ;  /* 0x000000149d9d7c20 */ /* 0x000fe20008400000 */
[----:B------:R-:W-:Y:S01]  /*d4e0*/  F2FP.SATFINITE.E4M3.F32.PACK_AB_MERGE_C R159, RZ, R159, RZ ;  /* 0x0000009fff9f723e */ /* 0x000fe200048070ff */
[----:B------:R-:W-:Y:S01]  /*d4f0*/  FMUL R156, R156, UR20 ;  /* 0x000000149c9c7c20 */ /* 0x000fe20008400000 */
[----:B------:R-:W-:Y:S01]  /*d500*/  FMUL R155, R155, UR20 ;  /* 0x000000149b9b7c20 */ /* 0x000fe20008400000 */
[----:B------:R-:W-:Y:S01]  /*d510*/  @!P6 STG.E.U8 desc[UR14][R24.64+0x69], R173 ;  /* 0x000069ad1800e986 */ /* 0x000fe2000c10110e */
[----:B------:R-:W-:Y:S01]  /*d520*/  ISETP.LT.OR P6, PT, R41, 0x71, !P5 ;  /* 0x000000712900780c */ /* 0x000fe20006fc1670 */
[----:B------:R-:W-:Y:S01]  /*d530*/  FMUL R153, R153, UR20 ;  /* 0x0000001499997c20 */ /* 0x000fe20008400000 */
[----:B------:R-:W-:Y:S01]  /*d540*/  F2FP.SATFINITE.E4M3.F32.PACK_AB_MERGE_C R157, RZ, R157, RZ ;  /* 0x0000009dff9d723e */ /* 0x000fe200048070ff */
[----:B------:R-:W-:Y:S01]  /*d550*/  @!P1 STG.E.U8 desc[UR14][R26.64+0x68], R37 ;  /* 0x000068251a009986 */ /* 0x000fe2000c10110e */
        /* <DEDUP_REMOVED lines=12> */
[----:B------:R-:W-:Y:S01]  /*d620*/  FMUL R21, R21, UR20 ;  /* 0x0000001415157c20 */ /* 0x000fe20008400000 */
[----:B------:R-:W-:Y:S01]  /*d630*/  @!P1 STG.E.U8 desc[UR14][R24.64+0x71], R169 ;  /* 0x000071a918009986 */ /* 0x000fe2000c10110e */
[----:B------:R-:W-:Y:S01]  /*d640*/  ISETP.LT.OR P1, PT, R41, 0x79, !P5 ;  /* 0x000000792900780c */ /* 0x000fe20006f21670 */
[----:B------:R-:W-:Y:S01]  /*d650*/  FMUL R19, R19, UR20 ;  /* 0x0000001413137c20 */ /* 0x000fe20008400000 */
[C---:B------:R-:W-:Y:S01]  /*d660*/  ISETP.LT.OR P5, PT, R41.reuse, 0x7a, !P5 ;  /* 0x0000007a2900780c */ /* 0x040fe20006fa1670 */
[----:B------:R1:W-:Y:S01]  /*d670*/  @!P3 STG.E.U8 desc[UR14][R26.64+0x70], R33 ;  /* 0x000070211a00b986 */ /* 0x0003e2000c10110e */
[C---:B------:R-:W-:Y:S01]  /*d680*/  ISETP.LT.OR P3, PT, R41.reuse, 0x79, !P2 ;  /* 0x000000792900780c */ /* 0x040fe20005761670 */
[----:B------:R-:W-:Y:S01]  /*d690*/  FMUL R20, R20, UR20 ;  /* 0x0000001414147c20 */ /* 0x000fe20008400000 */
[----:B------:R-:W-:Y:S01]  /*d6a0*/  ISETP.LT.OR P2, PT, R41, 0x7a, !P2 ;  /* 0x0000007a2900780c */ /* 0x000fe20005741670 */
[----:B------:R-:W-:Y:S01]  /*d6b0*/  FMUL R18, R18, UR20 ;  /* 0x0000001412127c20 */ /* 0x000fe20008400000 */
[----:B0-----:R-:W-:Y:S01]  /*d6c0*/  F2FP.SATFINITE.E4M3.F32.PACK_AB_MERGE_C R35, RZ, R166, RZ ;  /* 0x000000a6ff23723e */ /* 0x001fe200048070ff */
[----:B------:R-:W-:Y:S01]  /*d6d0*/  @!P6 STG.E.U8 desc[UR14][R26.64+0x71], R167 ;  /* 0x000071a71a00e986 */ /* 0x000fe2000c10110e */
[----:B------:R-:W-:Y:S01]  /*d6e0*/  F2FP.SATFINITE.E4M3.F32.PACK_AB_MERGE_C R23, RZ, R23, RZ ;  /* 0x00000017ff17723e */ /* 0x000fe200048070ff */
[----:B------:R-:W-:Y:S01]  /*d6f0*/  FMUL R17, R17, UR20 ;  /* 0x0000001411117c20 */ /* 0x000fe20008400000 */
[----:B------:R-:W-:Y:S01]  /*d700*/  F2FP.SATFINITE.E4M3.F32.PACK_AB_MERGE_C R21, RZ, R21, RZ ;  /* 0x00000015ff15723e */ /* 0x000fe200048070ff */
[----:B------:R0:W-:Y:S01]  /*d710*/  @!P1 STG.E.U8 desc[UR14][R24.64+0x78], R35 ;  /* 0x0000782318009986 */ /* 0x0001e2000c10110e */
[----:B------:R-:W-:Y:S01]  /*d720*/  ISETP.GE.AND P1, PT, R42, 0x81, PT ;  /* 0x000000812a00780c */ /* 0x000fe20003f26270 */
[----:B------:R-:W-:Y:S01]  /*d730*/  FMUL R16, R16, UR20 ;  /* 0x0000001410107c20 */ /* 0x000fe20008400000 */
[----:B-1----:R-:W-:Y:S01]  /*d740*/  F2FP.SATFINITE.E4M3.F32.PACK_AB_MERGE_C R33, RZ, R164, RZ ;  /* 0x000000a4ff21723e */ /* 0x002fe200048070ff */
[----:B------:R1:W-:Y:S01]  /*d750*/  @!P5 STG.E.U8 desc[UR14][R24.64+0x79], R165 ;  /* 0x000079a51800d986 */ /* 0x0003e2000c10110e */
[----:B------:R-:W-:Y:S01]  /*d760*/  ISETP.LT.OR P5, PT, R41, 0x1, !P1 ;  /* 0x000000012900780c */ /* 0x000fe20004fa1670 */
[----:B------:R-:W-:Y:S01]  /*d770*/  FMUL R15, R15, UR20 ;  /* 0x000000140f0f7c20 */ /* 0x000fe20008400000 */
[----:B------:R-:W-:Y:S01]  /*d780*/  ISETP.LT.OR P6, PT, R41, 0x2, !P1 ;  /* 0x000000022900780c */ /* 0x000fe20004fc1670 */
[----:B------:R1:W-:Y:S01]  /*d790*/  @!P3 STG.E.U8 desc[UR14][R26.64+0x78], R33 ;  /* 0x000078211a00b986 */ /* 0x0003e2000c10110e */
[----:B------:R-:W-:Y:S01]  /*d7a0*/  ISETP.GE.AND P3, PT, R42, 0x89, PT ;  /* 0x000000892a00780c */ /* 0x000fe20003f66270 */
[----:B------:R-:W-:Y:S01]  /*d7b0*/  FMUL R13, R13, UR20 ;  /* 0x000000140d0d7c20 */ /* 0x000fe20008400000 */
[----:B------:R-:W-:Y:S01]  /*d7c0*/  F2FP.SATFINITE.E4M3.F32.PACK_AB_MERGE_C R19, RZ, R19, RZ ;  /* 0x00000013ff13723e */ /* 0x000fe200048070ff */
[----:B------:R1:W-:Y:S01]  /*d7d0*/  @!P2 STG.E.U8 desc[UR14][R26.64+0x79], R163 ;  /* 0x000079a31a00a986 */ /* 0x0003e2000c10110e */
[----:B0-----:R-:W-:Y:S01]  /*d7e0*/  F2FP.SATFINITE.E4M3.F32.PACK_AB_MERGE_C R35, RZ, R162, RZ ;  /* 0x000000a2ff23723e */ /* 0x001fe200048070ff */
[----:B------:R-:W-:Y:S01]  /*d7f0*/  FMUL R14, R14, UR20 ;  /* 0x000000140e0e7c20 */ /* 0x000fe20008400000 */
[C---:B------:R-:W-:Y:S01]  /*d800*/  ISETP.LT.OR P2, PT, R41.reuse, 0x1, !P3 ;  /* 0x000000012900780c */ /* 0x040fe20005f41670 */
[----:B------:R-:W-:Y:S01]  /*d810*/  FMUL R12, R12, UR20 ;  /* 0x000000140c0c7c20 */ /* 0x000fe20008400000 */
[----:B-1----:R-:W-:Y:S01]  /*d820*/  F2FP.SATFINITE.E4M3.F32.PACK_AB_MERGE_C R25, RZ, R160, RZ ;  /* 0x000000a0ff19723e */ /* 0x002fe200048070ff */
[----:B------:R-:W-:Y:S01]  /*d830*/  @!P5 STG.E.U8 desc[UR14][R30.64], R35 ;  /* 0x000000231e00d986 */ /* 0x000fe2000c10110e */
[----:B------:R-:W-:Y:S01]  /*d840*/  ISETP.LT.OR P5, PT, R41, 0x2, !P3 ;  /* 0x000000022900780c */ /* 0x000fe20005fa1670 */
[----:B------:R-:W-:Y:S01]  /*d850*/  FMUL R11, R11, UR20 ;  /* 0x000000140b0b7c20 */ /* 0x000fe20008400000 */
[----:B------:R-:W-:Y:S01]  /*d860*/  F2FP.SATFINITE.E4M3.F32.PACK_AB_MERGE_C R33, RZ, R156, RZ ;  /* 0x0000009cff21723e */ /* 0x000fe200048070ff */
        /* <DEDUP_REMOVED lines=9> */
[----:B------:R-:W-:Y:S01]  /*d900*/  F2FP.SATFINITE.E4M3.F32.PACK_AB_MERGE_C R15, RZ, R15, RZ ;  /* 0x0000000fff0f723e */ /* 0x000fe200048070ff */
[----:B------:R-:W-:Y:S01]  /*d910*/  @!P5 STG.E.U8 desc[UR14][R28.64+0x1], R159 ;  /* 0x0000019f1c00d986 */ /* 0x000fe2000c10110e */
        /* <DEDUP_REMOVED lines=8> */
[----:B0-----:R-:W-:Y:S01]  /*d9a0*/  F2FP.SATFINITE.E4M3.F32.PACK_AB_MERGE_C R25, RZ, R154, RZ ;  /* 0x0000009aff19723e */ /* 0x001fe200048070ff */
[----:B------:R-:W-:Y:S01]  /*d9b0*/  FMUL R3, R3, UR20 ;  /* 0x0000001403037c20 */ /* 0x000fe20008400000 */
[----:B------:R-:W-:Y:S01]  /*d9c0*/  F2FP.SATFINITE.E4M3.F32.PACK_AB_MERGE_C R9, RZ, R9, RZ ;  /* 0x00000009ff09723e */ /* 0x000fe200048070ff */
[----:B------:R-:W-:Y:S01]  /*d9d0*/  FMUL R4, R4, UR20 ;  /* 0x0000001404047c20 */ /* 0x000fe20008400000 */
[----:B------:R-:W-:Y:S01]  /*d9e0*/  F2FP.SATFINITE.E4M3.F32.PACK_AB_MERGE_C R7, RZ, R7, RZ ;  /* 0x00000007ff07723e */ /* 0x000fe200048070ff */
[----:B------:R-:W-:Y:S01]  /*d9f0*/  @!P5 STG.E.U8 desc[UR14][R30.64+0x9], R157 ;  /* 0x0000099d1e00d986 */ /* 0x000fe2000c10110e */
[C---:B------:R-:W-:Y:S01]  /*da00*/  ISETP.LT.OR P5, PT, R41.reuse, 0x12, !P1 ;  /* 0x000000122900780c */ /* 0x040fe20004fa1670 */
[----:B-----5:R-:W-:Y:S01]  /*da10*/  FMUL R0, R0, UR20 ;  /* 0x0000001400007c20 */ /* 0x020fe20008400000 */
[----:B-1----:R-:W-:Y:S01]  /*da20*/  F2FP.SATFINITE.E4M3.F32.PACK_AB_MERGE_C R27, RZ, R152, RZ ;  /* 0x00000098ff1b723e */ /* 0x002fe200048070ff */
[----:B------:R0:W-:Y:S01]  /*da30*/  @!P2 STG.E.U8 desc[UR14][R28.64+0x8], R33 ;  /* 0x000008211c00a986 */ /* 0x0001e2000c10110e */
[C---:B------:R-:W-:Y:S01]  /*da40*/  ISETP.LT.OR P2, PT, R41.reuse, 0x11, !P1 ;  /* 0x000000112900780c */ /* 0x040fe20004f41670 */
[----:B------:R-:W-:Y:S01]  /*da50*/  FMUL R2, R2, UR20 ;  /* 0x0000001402027c20 */ /* 0x000fe20008400000 */
[----:B------:R-:W-:Y:S01]  /*da60*/  F2FP.SATFINITE.E4M3.F32.PACK_AB_MERGE_C R5, RZ, R5, RZ ;  /* 0x00000005ff05723e */ /* 0x000fe200048070ff */
[----:B------:R-:W-:Y:S01]  /*da70*/  @!P6 STG.E.U8 desc[UR14][R28.64+0x9], R155 ;  /* 0x0000099b1c00e986 */ /* 0x000fe2000c10110e */
[----:B------:R-:W-:-:S05]  /*da80*/  ISETP.LT.OR P6, PT, R41, 0x11, !P3 ;  /* 0x000000112900780c */ /* 0x000fca0005fc1670 */
[----:B------:R-:W-:Y:S01]  /*da90*/  @!P5 STG.E.U8 desc[UR14][R30.64+0x11], R153 ;  /* 0x000011991e00d986 */ /* 0x000fe2000c10110e */
[C---:B------:R-:W-:Y:S02]  /*daa0*/  ISETP.LT.OR P5, PT, R41.reuse, 0x12, !P3 ;  /* 0x000000122900780c */ /* 0x040fe40005fa1670 */
[----:B0-----:R-:W-:Y:S01]  /*dab0*/  F2FP.SATFINITE.E4M3.F32.PACK_AB_MERGE_C R33, RZ, R22, RZ ;  /* 0x00000016ff21723e */ /* 0x001fe200048070ff */
[----:B------:R0:W-:Y:S01]  /*dac0*/  @!P2 STG.E.U8 desc[UR14][R30.64+0x10], R25 ;  /* 0x000010191e00a986 */ /* 0x0001e2000c10110e */
[----:B------:R-:W-:-:S03]  /*dad0*/  ISETP.LT.OR P2, PT, R41, 0x19, !P1 ;  /* 0x000000192900780c */ /* 0x000fc60004f41670 */
[----:B------:R-:W-:Y:S01]  /*dae0*/  @!P6 STG.E.U8 desc[UR14][R28.64+0x10], R27 ;  /* 0x0000101b1c00e986 */ /* 0x000fe2000c10110e */
[----:B------:R-:W-:-:S05]  /*daf0*/  ISETP.LT.OR P6, PT, R41, 0x1a, !P1 ;  /* 0x0000001a2900780c */ /* 0x000fca0004fc1670 */
[----:B------:R1:W-:Y:S01]  /*db00*/  @!P5 STG.E.U8 desc[UR14][R28.64+0x11], R23 ;  /* 0x000011171c00d986 */ /* 0x0003e2000c10110e */
[C---:B------:R-:W-:Y:S02]  /*db10*/  ISETP.LT.OR P5, PT, R41.reuse, 0x1a, !P3 ;  /* 0x0000001a2900780c */ /* 0x040fe40005fa1670 */
[----:B0-----:R-:W-:Y:S01]  /*db20*/  F2FP.SATFINITE.E4M3.F32.PACK_AB_MERGE_C R25, RZ, R20, RZ ;  /* 0x00000014ff19723e */ /* 0x001fe200048070ff */
[----:B------:R-:W-:Y:S01]  /*db30*/  @!P2 STG.E.U8 desc[UR14][R30.64+0x18], R33 ;  /* 0x000018211e00a986 */ /* 0x000fe2000c10110e */
[----:B------:R-:W-:-:S03]  /*db40*/  ISETP.LT.OR P2, PT, R41, 0x19, !P3 ;  /* 0x000000192900780c */ /* 0x000fc60005f41670 */
[----:B------:R0:W-:Y:S01]  /*db50*/  @!P6 STG.E.U8 desc[UR14][R30.64+0x19], R21 ;  /* 0x000019151e00e986 */ /* 0x0001e2000c10110e */
[----:B------:R-:W-:Y:S02]  /*db60*/  ISETP.LT.OR P6, PT, R41, 0x21, !P1 ;  /* 0x000000212900780c */ /* 0x000fe40004fc1670 */
[----:B-1----:R-:W-:-:S03]  /*db70*/  F2FP.SATFINITE.E4M3.F32.PACK_AB_MERGE_C R23, RZ, R18, RZ ;  /* 0x00000012ff17723e */ /* 0x002fc600048070ff */
[----:B------:R1:W-:Y:S01]  /*db80*/  @!P5 STG.E.U8 desc[UR14][R28.64+0x19], R19 ;  /* 0x000019131c00d986 */ /* 0x0003e2000c10110e */
[----:B------:R-:W-:-:S03]  /*db90*/  ISETP.LT.OR P5, PT, R41, 0x22, !P1 ;  /* 0x000000222900780c */ /* 0x000fc60004fa1670 */
[----:B------:R-:W-:Y:S01]  /*dba0*/  @!P2 STG.E.U8 desc[UR14][R28.64+0x18], R25 ;  /* 0x000018191c00a986 */ /* 0x000fe2000c10110e */
[C---:B------:R-:W-:Y:S02]  /*dbb0*/  ISETP.LT.OR P2, PT, R41.reuse, 0x21, !P3 ;  /* 0x000000212900780c */ /* 0x040fe40005f41670 */
[----:B0-----:R-:W-:Y:S01]  /*dbc0*/  F2FP.SATFINITE.E4M3.F32.PACK_AB_MERGE_C R21, RZ, R16, RZ ;  /* 0x00000010ff15723e */ /* 0x001fe200048070ff */
[----:B------:R-:W-:Y:S01]  /*dbd0*/  @!P6 STG.E.U8 desc[UR14][R30.64+0x20], R23 ;  /* 0x000020171e00e986 */ /* 0x000fe2000c10110e */
[----:B------:R-:W-:Y:S02]  /*dbe0*/  ISETP.LT.OR P6, PT, R41, 0x22, !P3 ;  /* 0x000000222900780c */ /* 0x000fe40005fc1670 */
[----:B-1----:R-:W-:-:S03]  /*dbf0*/  F2FP.SATFINITE.E4M3.F32.PACK_AB_MERGE_C R19, RZ, R14, RZ ;  /* 0x0000000eff13723e */ /* 0x002fc600048070ff */
[----:B------:R0:W-:Y:S01]  /*dc00*/  @!P5 STG.E.U8 desc[UR14][R30.64+0x21], R17 ;  /* 0x000021111e00d986 */ /* 0x0001e2000c10110e */
[----:B------:R-:W-:-:S03]  /*dc10*/  ISETP.LT.OR P5, PT, R41, 0x2a, !P1 ;  /* 0x0000002a2900780c */ /* 0x000fc60004fa1670 */
[----:B------:R-:W-:Y:S01]  /*dc20*/  @!P2 STG.E.U8 desc[UR14][R28.64+0x20], R21 ;  /* 0x000020151c00a986 */ /* 0x000fe2000c10110e */
[----:B------:R-:W-:-:S03]  /*dc30*/  ISETP.LT.OR P2, PT, R41, 0x29, !P1 ;  /* 0x000000292900780c */ /* 0x000fc60004f41670 */
[----:B------:R1:W-:Y:S01]  /*dc40*/  @!P6 STG.E.U8 desc[UR14][R28.64+0x21], R15 ;  /* 0x0000210f1c00e986 */ /* 0x0003e2000c10110e */
[----:B------:R-:W-:Y:S02]  /*dc50*/  ISETP.LT.OR P6, PT, R41, 0x29, !P3 ;  /* 0x000000292900780c */ /* 0x000fe40005fc1670 */
[----:B0-----:R-:W-:-:S03]  /*dc60*/  F2FP.SATFINITE.E4M3.F32.PACK_AB_MERGE_C R17, RZ, R12, RZ ;  /* 0x0000000cff11723e */ /* 0x001fc600048070ff */
[----:B------:R0:W-:Y:S01]  /*dc70*/  @!P5 STG.E.U8 desc[UR14][R30.64+0x29], R13 ;  /* 0x0000290d1e00d986 */ /* 0x0001e2000c10110e */
[----:B------:R-:W-:-:S03]  /*dc80*/  ISETP.LT.OR P5, PT, R41, 0x2a, !P3 ;  /* 0x0000002a2900780c */ /* 0x000fc60005fa1670 */
[----:B------:R-:W-:Y:S01]  /*dc90*/  @!P2 STG.E.U8 desc[UR14][R30.64+0x28], R19 ;  /* 0x000028131e00a986 */ /* 0x000fe2000c10110e */
[C---:B------:R-:W-:Y:S02]  /*dca0*/  ISETP.LT.OR P2, PT, R41.reuse, 0x31, !P1 ;  /* 0x000000312900780c */ /* 0x040fe40004f41670 */
[----:B-1----:R-:W-:Y:S01]  /*dcb0*/  F2FP.SATFINITE.E4M3.F32.PACK_AB_MERGE_C R15, RZ, R10, RZ ;  /* 0x0000000aff0f723e */ /* 0x002fe200048070ff */
[----:B------:R-:W-:Y:S01]  /*dcc0*/  @!P6 STG.E.U8 desc[UR14][R28.64+0x28], R17 ;  /* 0x000028111c00e986 */ /* 0x000fe2000c10110e */
[----:B------:R-:W-:Y:S02]  /*dcd0*/  ISETP.LT.OR P6, PT, R41, 0x32, !P1 ;  /* 0x000000322900780c */ /* 0x000fe40004fc1670 */
[----:B0-----:R-:W-:-:S03]  /*dce0*/  F2FP.SATFINITE.E4M3.F32.PACK_AB_MERGE_C R13, RZ, R8, RZ ;  /* 0x00000008ff0d723e */ /* 0x001fc600048070ff */
        /* <DEDUP_REMOVED lines=9> */
[----:B------:R3:W-:Y:S01]  /*dd80*/  @!P2 STG.E.U8 desc[UR14][R28.64+0x30], R13 ;  /* 0x0000300d1c00a986 */ /* 0x0007e2000c10110e */
[C---:B------:R-:W-:Y:S02]  /*dd90*/  ISETP.LT.OR P2, PT, R41.reuse, 0x39, !P3 ;  /* 0x000000392900780c */ /* 0x040fe40005f41670 */
[----:B-1----:R-:W-:Y:S01]  /*dda0*/  F2FP.SATFINITE.E4M3.F32.PACK_AB_MERGE_C R9, RZ, R4, RZ ;  /* 0x00000004ff09723e */ /* 0x002fe200048070ff */
[----:B------:R1:W-:Y:S01]  /*ddb0*/  @!P6 STG.E.U8 desc[UR14][R30.64+0x38], R11 ;  /* 0x0000380b1e00e986 */ /* 0x0003e2000c10110e */
[C---:B------:R-:W-:Y:S02]  /*ddc0*/  ISETP.LT.OR P6, PT, R41.reuse, 0x3a, !P3 ;  /* 0x0000003a2900780c */ /* 0x040fe40005fc1670 */
[----:B0-----:R-:W-:Y:S01]  /*ddd0*/  F2FP.SATFINITE.E4M3.F32.PACK_AB_MERGE_C R7, RZ, R2, RZ ;  /* 0x00000002ff07723e */ /* 0x001fe200048070ff */
[----:B----4-:R-:W-:Y:S02]  /*dde0*/  FMUL R2, R224, UR20 ;  /* 0x00000014e0027c20 */ /* 0x010fe40008400000 */
[----:B------:R0:W-:Y:S01]  /*ddf0*/  @!P5 STG.E.U8 desc[UR14][R30.64+0x39], R5 ;  /* 0x000039051e00d986 */ /* 0x0001e2000c10110e */
[----:B------:R-:W-:-:S02]  /*de00*/  ISETP.LT.OR P5, PT, R41, 0x42, !P1 ;  /* 0x000000422900780c */ /* 0x000fc40004fa1670 */
[----:B---3--:R-:W-:Y:S01]  /*de10*/  F2FP.SATFINITE.E4M3.F32.PACK_AB_MERGE_C R13, RZ, R3, RZ ;  /* 0x00000003ff0d723e */ /* 0x008fe200048070ff */
[----:B------:R-:W-:Y:S01]  /*de20*/  FMUL R3, R223, UR20 ;  /* 0x00000014df037c20 */ /* 0x000fe20008400000 */
[----:B------:R3:W-:Y:S01]  /*de30*/  @!P2 STG.E.U8 desc[UR14][R28.64+0x38], R9 ;  /* 0x000038091c00a986 */ /* 0x0007e2000c10110e */
[----:B-1----:R-:W-:Y:S01]  /*de40*/  F2FP.SATFINITE.E4M3.F32.PACK_AB_MERGE_C R11, RZ, R0, RZ ;  /* 0x00000000ff0b723e */ /* 0x002fe200048070ff */
[----:B--2---:R-:W-:Y:S01]  /*de50*/  FMUL R0, R220, UR20 ;  /* 0x00000014dc007c20 */ /* 0x004fe20008400000 */
[----:B------:R-:W-:Y:S01]  /*de60*/  ISETP.LT.OR P2, PT, R41, 0x41, !P1 ;  /* 0x000000412900780c */ /* 0x000fe20004f41670 */
[----:B------:R-:W2:Y:S04]  /*de70*/  LDL.LU R223, [R1+0x1c] ;  /* 0x00001c0001df7983 */ /* 0x000ea80000300800 */
[----:B------:R-:W4:Y:S01]  /*de80*/  LDL.LU R221, [R1+0x20] ;  /* 0x0000200001dd7983 */ /* 0x000f220000300800 */
[----:B0-----:R-:W-:-:S03]  /*de90*/  F2FP.SATFINITE.E4M3.F32.PACK_AB_MERGE_C R5, RZ, R3, RZ ;  /* 0x00000003ff05723e */ /* 0x001fc600048070ff */
[----:B------:R-:W4:Y:S01]  /*dea0*/  LDL.LU R224, [R1+0x24] ;  /* 0x0000240001e07983 */ /* 0x000f220000300800 */
[----:B------:R-:W-:Y:S01]  /*deb0*/  FMUL R3, R226, UR20 ;  /* 0x00000014e2037c20 */ /* 0x000fe20008400000 */
[----:B---3--:R-:W-:Y:S01]  /*dec0*/  F2FP.SATFINITE.E4M3.F32.PACK_AB_MERGE_C R9, RZ, R0, RZ ;  /* 0x00000000ff09723e */ /* 0x008fe200048070ff */
[----:B------:R-:W-:Y:S01]  /*ded0*/  FMUL R0, R225, UR20 ;  /* 0x00000014e1007c20 */ /* 0x000fe20008400000 */
[----:B------:R0:W-:Y:S01]  /*dee0*/  @!P6 STG.E.U8 desc[UR14][R28.64+0x39], R13 ;  /* 0x0000390d1c00e986 */ /* 0x0001e2000c10110e */
[----:B------:R-:W-:-:S03]  /*def0*/  ISETP.LT.OR P6, PT, R41, 0x41, !P3 ;  /* 0x000000412900780c */ /* 0x000fc60005fc1670 */
[----:B------:R-:W3:Y:S04]  /*df00*/  LDL.LU R226, [R1+0x28] ;  /* 0x0000280001e27983 */ /* 0x000ee80000300800 */
[----:B------:R-:W3:Y:S01]  /*df10*/  LDL.LU R225, [R1+0x2c] ;  /* 0x00002c0001e17983 */ /* 0x000ee20000300800 */
[----:B0-----:R-:W-:Y:S01]  /*df20*/  F2FP.SATFINITE.E4M3.F32.PACK_AB_MERGE_C R13, RZ, R2, RZ ;  /* 0x00000002ff0d723e */ /* 0x001fe200048070ff */
[----:B------:R-:W-:Y:S02]  /*df30*/  FMUL R2, R227, UR20 ;  /* 0x00000014e3027c20 */ /* 0x000fe40008400000 */
[----:B------:R-:W3:Y:S04]  /*df40*/  LDL.LU R227, [R1+0x30] ;  /* 0x0000300001e37983 */ /* 0x000ee80000300800 */
[----:B------:R-:W-:Y:S01]  /*df50*/  @!P5 STG.E.U8 desc[UR14][R30.64+0x41], R11 ;  /* 0x0000410b1e00d986 */ /* 0x000fe2000c10110e */
[----:B------:R-:W-:-:S03]  /*df60*/  ISETP.LT.OR P5, PT, R41, 0x42, !P3 ;  /* 0x000000422900780c */ /* 0x000fc60005fa1670 */
[----:B------:R0:W-:Y:S01]  /*df70*/  @!P2 STG.E.U8 desc[UR14][R30.64+0x40], R7 ;  /* 0x000040071e00a986 */ /* 0x0001e2000c10110e */
[----:B------:R-:W-:-:S03]  /*df80*/  ISETP.LT.OR P2, PT, R41, 0x49, !P1 ;  /* 0x000000492900780c */ /* 0x000fc60004f41670 */
[----:B------:R1:W-:Y:S01]  /*df90*/  @!P6 STG.E.U8 desc[UR14][R28.64+0x40], R5 ;  /* 0x000040051c00e986 */ /* 0x0003e2000c10110e */
[----:B------:R-:W-:-:S03]  /*dfa0*/  ISETP.LT.OR P6, PT, R41, 0x4a, !P1 ;  /* 0x0000004a2900780c */ /* 0x000fc60004fc1670 */
[----:B------:R-:W3:Y:S04]  /*dfb0*/  LDL.LU R220, [R1+0x34] ;  /* 0x0000340001dc7983 */ /* 0x000ee80000300800 */
[----:B------:R1:W-:Y:S01]  /*dfc0*/  @!P5 STG.E.U8 desc[UR14][R28.64+0x41], R9 ;  /* 0x000041091c00d986 */ /* 0x0003e2000c10110e */
[----:B0-----:R-:W-:Y:S01]  /*dfd0*/  F2FP.SATFINITE.E4M3.F32.PACK_AB_MERGE_C R7, RZ, R3, RZ ;  /* 0x00000003ff07723e */ /* 0x001fe200048070ff */
[----:B------:R-:W-:Y:S02]  /*dfe0*/  FMUL R3, R222, UR20 ;  /* 0x00000014de037c20 */ /* 0x000fe40008400000 */
[----:B------:R-:W-:Y:S01]  /*dff0*/  @!P2 STG.E.U8 desc[UR14][R30.64+0x48], R13 ;  /* 0x0000480d1e00a986 */ /* 0x000fe2000c10110e */
[----:B------:R-:W-:-:S03]  /*e000*/  ISETP.LT.OR P2, PT, R41, 0x49, !P3 ;  /* 0x000000492900780c */ /* 0x000fc60005f41670 */
[----:B------:R-:W3:Y:S01]  /*e010*/  LDL.LU R222, [R1+0x38] ;  /* 0x0000380001de7983 */ /* 0x000ee20000300800 */
[----:B-1----:R-:W-:Y:S02]  /*e020*/  F2FP.SATFINITE.E4M3.F32.PACK_AB_MERGE_C R5, RZ, R0, RZ ;  /* 0x00000000ff05723e */ /* 0x002fe400048070ff */
[----:B------:R-:W-:Y:S02]  /*e030*/  F2FP.SATFINITE.E4M3.F32.PACK_AB_MERGE_C R11, RZ, R2, RZ ;  /* 0x00000002ff0b723e */ /* 0x000fe400048070ff */
[----:B------:R-:W-:Y:S01]  /*e040*/  F2FP.SATFINITE.E4M3.F32.PACK_AB_MERGE_C R9, RZ, R3, RZ ;  /* 0x00000003ff09723e */ /* 0x000fe200048070ff */
[----:B------:R0:W-:Y:S04]  /*e050*/  @!P6 STG.E.U8 desc[UR14][R30.64+0x49], R7 ;  /* 0x000049071e00e986 */ /* 0x0001e8000c10110e */
[----:B------:R1:W-:Y:S01]  /*e060*/  @!P2 STG.E.U8 desc[UR14][R28.64+0x48], R5 ;  /* 0x000048051c00a986 */ /* 0x0003e2000c10110e */
[----:B--2---:R-:W-:-:S03]  /*e070*/  FMUL R0, R223, UR20 ;  /* 0x00000014df007c20 */ /* 0x004fc60008400000 */
[----:B------:R-:W2:Y:S01]  /*e080*/  LDL.LU R223, [R1+0x3c] ;  /* 0x00003c0001df7983 */ /* 0x000ea20000300800 */
[----:B----4-:R-:W-:Y:S01]  /*e090*/  FMUL R2, R221, UR20 ;  /* 0x00000014dd027c20 */ /* 0x010fe20008400000 */
[----:B0-----:R-:W-:Y:S01]  /*e0a0*/  F2FP.SATFINITE.E4M3.F32.PACK_AB_MERGE_C R7, RZ, R0, RZ ;  /* 0x00000000ff07723e */ /* 0x001fe200048070ff */
[----:B------:R-:W-:Y:S02]  /*e0b0*/  FMUL R3, R224, UR20 ;  /* 0x00000014e0037c20 */ /* 0x000fe40008400000 */
[----:B------:R-:W4:Y:S01]  /*e0c0*/  LDL.LU R224, [R1+0x40] ;  /* 0x0000400001e07983 */ /* 0x000f220000300800 */
[----:B------:R-:W-:Y:S02]  /*e0d0*/  F2FP.SATFINITE.E4M3.F32.PACK_AB_MERGE_C R13, RZ, R2, RZ ;  /* 0x00000002ff0d723e */ /* 0x000fe400048070ff */
[----:B-1----:R-:W-:Y:S01]  /*e0e0*/  F2FP.SATFINITE.E4M3.F32.PACK_AB_MERGE_C R5, RZ, R3, RZ ;  /* 0x00000003ff05723e */ /* 0x002fe200048070ff */
[----:B---3--:R-:W-:Y:S02]  /*e0f0*/  FMUL R0, R226, UR20 ;  /* 0x00000014e2007c20 */ /* 0x008fe40008400000 */
[----:B------:R-:W3:Y:S01]  /*e100*/  LDL.LU R226, [R1+0x44] ;  /* 0x0000440001e27983 */ /* 0x000ee20000300800 */
[----:B------:R-:W-:-:S03]  /*e110*/  FMUL R2, R225, UR20 ;  /* 0x00000014e1027c20 */ /* 0x000fc60008400000 */
[----:B------:R-:W3:Y:S01]  /*e120*/  LDL.LU R225, [R1+0x48] ;  /* 0x0000480001e17983 */ /* 0x000ee20000300800 */
[----:B------:R-:W-:-:S03]  /*e130*/  FMUL R3, R227, UR20 ;  /* 0x00000014e3037c20 */ /* 0x000fc60008400000 */
[----:B------:R-:W3:Y:S01]  /*e140*/  LDL.LU R227, [R1+0x4c] ;  /* 0x00004c0001e37983 */ /* 0x000ee20000300800 */
[C---:B------:R-:W-:Y:S02]  /*e150*/  ISETP.LT.OR P5, PT, R41.reuse, 0x4a, !P3 ;  /* 0x0000004a2900780c */ /* 0x040fe40005fa1670 */
[C---:B------:R-:W-:Y:S01]  /*e160*/  ISETP.LT.OR P6, PT, R41.reuse, 0x51, !P1 ;  /* 0x000000512900780c */ /* 0x040fe20004fc1670 */
[----:B------:R-:W3:Y:S01]  /*e170*/  LDL.LU R219, [R1+0x50] ;  /* 0x0000500001db7983 */ /* 0x000ee20000300800 */
[----:B------:R-:W-:-:S03]  /*e180*/  ISETP.LT.OR P2, PT, R41, 0x51, !P3 ;  /* 0x000000512900780c */ /* 0x000fc60005f41670 */
[----:B------:R-:W3:Y:S04]  /*e190*/  LDL.LU R218, [R1+0x54] ;  /* 0x0000540001da7983 */ /* 0x000ee80000300800 */
[----:B------:R-:W3:Y:S04]  /*e1a0*/  LDL.LU R221, [R1+0x58] ;  /* 0x0000580001dd7983 */ /* 0x000ee80000300800 */
[----:B------:R0:W-:Y:S01]  /*e1b0*/  @!P5 STG.E.U8 desc[UR14][R28.64+0x49], R11 ;  /* 0x0000490b1c00d986 */ /* 0x0001e2000c10110e */
[----:B------:R-:W-:-:S03]  /*e1c0*/  ISETP.LT.OR P5, PT, R41, 0x52, !P1 ;  /* 0x000000522900780c */ /* 0x000fc60004fa1670 */
[----:B------:R1:W-:Y:S01]  /*e1d0*/  @!P6 STG.E.U8 desc[UR14][R30.64+0x50], R9 ;  /* 0x000050091e00e986 */ /* 0x0003e2000c10110e */
[----:B------:R-:W-:Y:S02]  /*e1e0*/  ISETP.LT.OR P6, PT, R41, 0x52, !P3 ;  /* 0x000000522900780c */ /* 0x000fe40005fc1670 */
[----:B0-----:R-:W-:-:S07]  /*e1f0*/  F2FP.SATFINITE.E4M3.F32.PACK_AB_MERGE_C R11, RZ, R2, RZ ;  /* 0x00000002ff0b723e */ /* 0x001fce00048070ff */
[----:B------:R0:W-:Y:S01]  /*e200*/  @!P5 STG.E.U8 desc[UR14][R30.64+0x51], R7 ;  /* 0x000051071e00d986 */ /* 0x0001e2000c10110e */
[C---:B------:R-:W-:Y:S02]  /*e210*/  ISETP.LT.OR P5, PT, R41.reuse, 0x5a, !P1 ;  /* 0x0000005a2900780c */ /* 0x040fe40004fa1670 */
[----:B-1----:R-:W-:Y:S01]  /*e220*/  F2FP.SATFINITE.E4M3.F32.PACK_AB_MERGE_C R9, RZ, R0, RZ ;  /* 0x00000000ff09723e */ /* 0x002fe200048070ff */
[----:B------:R-:W-:Y:S01]  /*e230*/  @!P2 STG.E.U8 desc[UR14][R28.64+0x50], R13 ;  /* 0x0000500d1c00a986 */ /* 0x000fe2000c10110e */
[C---:B------:R-:W-:Y:S01]  /*e240*/  ISETP.LT.OR P2, PT, R41.reuse, 0x59, !P1 ;  /* 0x000000592900780c */ /* 0x040fe20004f41670 */
[----:B------:R-:W-:Y:S01]  /*e250*/  FMUL R0, R220, UR20 ;  /* 0x00000014dc007c20 */ /* 0x000fe20008400000 */
[----:B------:R-:W-:Y:S01]  /*e260*/  FMUL R2, R222, UR20 ;  /* 0x00000014de027c20 */ /* 0x000fe20008400000 */
[----:B------:R1:W-:Y:S01]  /*e270*/  @!P6 STG.E.U8 desc[UR14][R28.64+0x51], R5 ;  /* 0x000051051c00e986 */ /* 0x0003e2000c10110e */
[----:B------:R-:W-:-:S03]  /*e280*/  ISETP.LT.OR P6, PT, R41, 0x59, !P3 ;  /* 0x000000592900780c */ /* 0x000fc60005fc1670 */
[----:B------:R-:W3:Y:S04]  /*e290*/  LDL.LU R220, [R1+0x5c] ;  /* 0x00005c0001dc7983 */ /* 0x000ee80000300800 */
[----:B------:R-:W3:Y:S01]  /*e2a0*/  LDL.LU R222, [R1+0x60] ;  /* 0x0000600001de7983 */ /* 0x000ee20000300800 */
[----:B0-----:R-:W-:Y:S02]  /*e2b0*/  F2FP.SATFINITE.E4M3.F32.PACK_AB_MERGE_C R7, RZ, R3, RZ ;  /* 0x00000003ff07723e */ /* 0x001fe400048070ff */
[----:B-1----:R-:W-:Y:S01]  /*e2c0*/  F2FP.SATFINITE.E4M3.F32.PACK_AB_MERGE_C R5, RZ, R0, RZ ;  /* 0x00000000ff05723e */ /* 0x002fe200048070ff */
[----:B------:R0:W-:Y:S01]  /*e2d0*/  @!P2 STG.E.U8 desc[UR14][R30.64+0x58], R9 ;  /* 0x000058091e00a986 */ /* 0x0001e2000c10110e */
[----:B------:R-:W-:-:S03]  /*e2e0*/  F2FP.SATFINITE.E4M3.F32.PACK_AB_MERGE_C R13, RZ, R2, RZ ;  /* 0x00000002ff0d723e */ /* 0x000fc600048070ff */
[----:B------:R-:W-:Y:S04]  /*e2f0*/  @!P5 STG.E.U8 desc[UR14][R30.64+0x59], R11 ;  /* 0x0000590b1e00d986 */ /* 0x000fe8000c10110e */
[----:B------:R1:W-:Y:S01]  /*e300*/  @!P6 STG.E.U8 desc[UR14][R28.64+0x58], R7 ;  /* 0x000058071c00e986 */ /* 0x0003e2000c10110e */
[----:B--2---:R-:W-:-:S03]  /*e310*/  FMUL R3, R223, UR20 ;  /* 0x00000014df037c20 */ /* 0x004fc60008400000 */
[----:B------:R-:W2:Y:S01]  /*e320*/  LDL.LU R223, [R1+0x64] ;  /* 0x0000640001df7983 */ /* 0x000ea20000300800 */
[----:B----4-:R-:W-:Y:S01]  /*e330*/  FMUL R0, R224, UR20 ;  /* 0x00000014e0007c20 */ /* 0x010fe20008400000 */
[----:B0-----:R-:W-:Y:S02]  /*e340*/  F2FP.SATFINITE.E4M3.F32.PACK_AB_MERGE_C R9, RZ, R3, RZ ;  /* 0x00000003ff09723e */ /* 0x001fe400048070ff */
[----:B------:R-:W4:Y:S02]  /*e350*/  LDL.LU R224, [R1+0x68] ;  /* 0x0000680001e07983 */ /* 0x000f240000300800 */
        /* <DEDUP_REMOVED lines=8> */
[C---:B------:R-:W-:Y:S02]  /*e3e0*/  ISETP.LT.OR P2, PT, R41.reuse, 0x61, !P1 ;  /* 0x000000612900780c */ /* 0x040fe40004f41670 */
[----:B------:R-:W-:-:S09]  /*e3f0*/  ISETP.LT.OR P6, PT, R41, 0x62, !P1 ;  /* 0x000000622900780c */ /* 0x000fd20004fc1670 */
[----:B------:R0:W-:Y:S01]  /*e400*/  @!P5 STG.E.U8 desc[UR14][R28.64+0x59], R5 ;  /* 0x000059051c00d986 */ /* 0x0001e2000c10110e */
[----:B------:R-:W-:-:S03]  /*e410*/  ISETP.LT.OR P5, PT, R41, 0x62, !P3 ;  /* 0x000000622900780c */ /* 0x000fc60005fa1670 */
[----:B------:R-:W-:Y:S01]  /*e420*/  @!P2 STG.E.U8 desc[UR14][R30.64+0x60], R13 ;  /* 0x0000600d1e00a986 */ /* 0x000fe2000c10110e */
[----:B------:R-:W-:-:S03]  /*e430*/  ISETP.LT.OR P2, PT, R41, 0x61, !P3 ;  /* 0x000000612900780c */ /* 0x000fc60005f41670 */
[----:B------:R1:W-:Y:S01]  /*e440*/  @!P6 STG.E.U8 desc[UR14][R30.64+0x61], R9 ;  /* 0x000061091e00e986 */ /* 0x0003e2000c10110e */
[----:B------:R-:W-:Y:S02]  /*e450*/  ISETP.LT.OR P6, PT, R41, 0x69, !P1 ;  /* 0x000000692900780c */ /* 0x000fe40004fc1670 */
[----:B------:R-:W-:Y:S02]  /*e460*/  F2FP.SATFINITE.E4M3.F32.PACK_AB_MERGE_C R11, RZ, R2, RZ ;  /* 0x00000002ff0b723e */ /* 0x000fe400048070ff */
[----:B0-----:R-:W-:-:S03]  /*e470*/  F2FP.SATFINITE.E4M3.F32.PACK_AB_MERGE_C R5, RZ, R3, RZ ;  /* 0x00000003ff05723e */ /* 0x001fc600048070ff */
[----:B------:R-:W-:Y:S01]  /*e480*/  @!P5 STG.E.U8 desc[UR14][R28.64+0x61], R11 ;  /* 0x0000610b1c00d986 */ /* 0x000fe2000c10110e */
[----:B------:R-:W-:-:S03]  /*e490*/  ISETP.LT.OR P5, PT, R41, 0x6a, !P1 ;  /* 0x0000006a2900780c */ /* 0x000fc60004fa1670 */
[----:B------:R0:W-:Y:S01]  /*e4a0*/  @!P2 STG.E.U8 desc[UR14][R28.64+0x60], R7 ;  /* 0x000060071c00a986 */ /* 0x0001e2000c10110e */
[----:B------:R-:W-:-:S03]  /*e4b0*/  ISETP.LT.OR P2, PT, R41, 0x69, !P3 ;  /* 0x000000692900780c */ /* 0x000fc60005f41670 */
[----:B------:R0:W-:Y:S01]  /*e4c0*/  @!P6 STG.E.U8 desc[UR14][R30.64+0x68], R5 ;  /* 0x000068051e00e986 */ /* 0x0001e2000c10110e */
[----:B------:R-:W-:Y:S01]  /*e4d0*/  ISETP.LT.OR P6, PT, R41, 0x6a, !P3 ;  /* 0x0000006a2900780c */ /* 0x000fe20005fc1670 */
[----:B------:R-:W-:Y:S01]  /*e4e0*/  FMUL R2, R219, UR20 ;  /* 0x00000014db027c20 */ /* 0x000fe20008400000 */
[----:B------:R-:W-:Y:S01]  /*e4f0*/  FMUL R3, R218, UR20 ;  /* 0x00000014da037c20 */ /* 0x000fe20008400000 */
[----:B-1----:R-:W-:-:S03]  /*e500*/  F2FP.SATFINITE.E4M3.F32.PACK_AB_MERGE_C R9, RZ, R0, RZ ;  /* 0x00000000ff09723e */ /* 0x002fc600048070ff */
[----:B------:R-:W-:Y:S02]  /*e510*/  F2FP.SATFINITE.E4M3.F32.PACK_AB_MERGE_C R13, RZ, R2, RZ ;  /* 0x00000002ff0d723e */ /* 0x000fe400048070ff */
[----:B0-----:R-:W-:Y:S01]  /*e520*/  F2FP.SATFINITE.E4M3.F32.PACK_AB_MERGE_C R7, RZ, R3, RZ ;  /* 0x00000003ff07723e */ /* 0x001fe200048070ff */
[----:B------:R0:W-:Y:S01]  /*e530*/  @!P5 STG.E.U8 desc[UR14][R30.64+0x69], R9 ;  /* 0x000069091e00d986 */ /* 0x0001e2000c10110e */
[----:B------:R-:W-:-:S03]  /*e540*/  ISETP.LT.OR P5, PT, R41, 0x71, !P3 ;  /* 0x000000712900780c */ /* 0x000fc60005fa1670 */
[----:B------:R-:W-:Y:S01]  /*e550*/  @!P2 STG.E.U8 desc[UR14][R28.64+0x68], R13 ;  /* 0x0000680d1c00a986 */ /* 0x000fe2000c10110e */
[----:B------:R-:W-:-:S03]  /*e560*/  ISETP.LT.OR P2, PT, R41, 0x71, !P1 ;  /* 0x000000712900780c */ /* 0x000fc60004f41670 */
[----:B------:R1:W-:Y:S01]  /*e570*/  @!P6 STG.E.U8 desc[UR14][R28.64+0x69], R7 ;  /* 0x000069071c00e986 */ /* 0x0003e2000c10110e */
[----:B------:R-:W-:Y:S01]  /*e580*/  ISETP.LT.OR P6, PT, R41, 0x72, !P1 ;  /* 0x000000722900780c */ /* 0x000fe20004fc1670 */
[----:B------:R-:W-:Y:S01]  /*e590*/  FMUL R0, R221, UR20 ;  /* 0x00000014dd007c20 */ /* 0x000fe20008400000 */
[----:B------:R-:W-:Y:S01]  /*e5a0*/  FMUL R2, R220, UR20 ;  /* 0x00000014dc027c20 */ /* 0x000fe20008400000 */
[----:B------:R-:W-:-:S03]  /*e5b0*/  FMUL R3, R222, UR20 ;  /* 0x00000014de037c20 */ /* 0x000fc60008400000 */
[----:B------:R-:W-:Y:S02]  /*e5c0*/  F2FP.SATFINITE.E4M3.F32.PACK_AB_MERGE_C R5, RZ, R0, RZ ;  /* 0x00000000ff05723e */ /* 0x000fe400048070ff */
[----:B------:R-:W-:Y:S02]  /*e5d0*/  F2FP.SATFINITE.E4M3.F32.PACK_AB_MERGE_C R11, RZ, R2, RZ ;  /* 0x00000002ff0b723e */ /* 0x000fe400048070ff */
[----:B0-----:R-:W-:Y:S01]  /*e5e0*/  F2FP.SATFINITE.E4M3.F32.PACK_AB_MERGE_C R9, RZ, R3, RZ ;  /* 0x00000003ff09723e */ /* 0x001fe200048070ff */
[----:B------:R-:W-:Y:S01]  /*e5f0*/  @!P2 STG.E.U8 desc[UR14][R30.64+0x70], R5 ;  /* 0x000070051e00a986 */ /* 0x000fe2000c10110e */
[----:B------:R-:W-:-:S03]  /*e600*/  ISETP.LT.OR P2, PT, R41, 0x79, !P1 ;  /* 0x000000792900780c */ /* 0x000fc60004f41670 */
[----:B------:R0:W-:Y:S01]  /*e610*/  @!P6 STG.E.U8 desc[UR14][R30.64+0x71], R11 ;  /* 0x0000710b1e00e986 */ /* 0x0001e2000c10110e */
[C---:B------:R-:W-:Y:S02]  /*e620*/  ISETP.LT.OR P6, PT, R41.reuse, 0x72, !P3 ;  /* 0x000000722900780c */ /* 0x040fe40005fc1670 */
[C---:B------:R-:W-:Y:S01]  /*e630*/  ISETP.LT.OR P1, PT, R41.reuse, 0x7a, !P1 ;  /* 0x0000007a2900780c */ /* 0x040fe20004f21670 */
[----:B------:R0:W-:Y:S01]  /*e640*/  @!P5 STG.E.U8 desc[UR14][R28.64+0x70], R9 ;  /* 0x000070091c00d986 */ /* 0x0001e2000c10110e */
[C---:B------:R-:W-:Y:S02]  /*e650*/  ISETP.LT.OR P5, PT, R41.reuse, 0x79, !P3 ;  /* 0x000000792900780c */ /* 0x040fe40005fa1670 */
[----:B------:R-:W-:Y:S01]  /*e660*/  ISETP.LT.OR P3, PT, R41, 0x7a, !P3 ;  /* 0x0000007a2900780c */ /* 0x000fe20005f61670 */
[----:B--2---:R-:W-:Y:S01]  /*e670*/  FMUL R0, R223, UR20 ;  /* 0x00000014df007c20 */ /* 0x004fe20008400000 */
[----:B----4-:R-:W-:-:S04]  /*e680*/  FMUL R2, R224, UR20 ;  /* 0x00000014e0027c20 */ /* 0x010fc80008400000 */
[----:B-1----:R-:W-:Y:S01]  /*e690*/  F2FP.SATFINITE.E4M3.F32.PACK_AB_MERGE_C R7, RZ, R0, RZ ;  /* 0x00000000ff07723e */ /* 0x002fe200048070ff */
[----:B---3--:R-:W-:Y:S01]  /*e6a0*/  FMUL R3, R226, UR20 ;  /* 0x00000014e2037c20 */ /* 0x008fe20008400000 */
[----:B------:R-:W-:Y:S01]  /*e6b0*/  FMUL R4, R225, UR20 ;  /* 0x00000014e1047c20 */ /* 0x000fe20008400000 */
[----:B0-----:R-:W-:-:S03]  /*e6c0*/  F2FP.SATFINITE.E4M3.F32.PACK_AB_MERGE_C R11, RZ, R2, RZ ;  /* 0x00000002ff0b723e */ /* 0x001fc600048070ff */
[----:B------:R-:W-:Y:S01]  /*e6d0*/  F2FP.SATFINITE.E4M3.F32.PACK_AB_MERGE_C R3, RZ, R3, RZ ;  /* 0x00000003ff03723e */ /* 0x000fe200048070ff */
[----:B------:R-:W-:Y:S01]  /*e6e0*/  FMUL R5, R227, UR20 ;  /* 0x00000014e3057c20 */ /* 0x000fe20008400000 */
[----:B------:R-:W-:Y:S01]  /*e6f0*/  F2FP.SATFINITE.E4M3.F32.PACK_AB_MERGE_C R9, RZ, R4, RZ ;  /* 0x00000004ff09723e */ /* 0x000fe200048070ff */
[----:B------:R0:W-:Y:S03]  /*e700*/  @!P6 STG.E.U8 desc[UR14][R28.64+0x71], R7 ;  /* 0x000071071c00e986 */ /* 0x0001e6000c10110e */
[----:B------:R-:W-:Y:S01]  /*e710*/  F2FP.SATFINITE.E4M3.F32.PACK_AB_MERGE_C R5, RZ, R5, RZ ;  /* 0x00000005ff05723e */ /* 0x000fe200048070ff */
[----:B------:R0:W-:Y:S04]  /*e720*/  @!P2 STG.E.U8 desc[UR14][R30.64+0x78], R11 ;  /* 0x0000780b1e00a986 */ /* 0x0001e8000c10110e */
[----:B------:R0:W-:Y:S04]  /*e730*/  @!P1 STG.E.U8 desc[UR14][R30.64+0x79], R3 ;  /* 0x000079031e009986 */ /* 0x0001e8000c10110e */
[----:B------:R0:W-:Y:S04]  /*e740*/  @!P5 STG.E.U8 desc[UR14][R28.64+0x78], R9 ;  /* 0x000078091c00d986 */ /* 0x0001e8000c10110e */
[----:B------:R0:W-:Y:S02]  /*e750*/  @!P3 STG.E.U8 desc[UR14][R28.64+0x79], R5 ;  /* 0x000079051c00b986 */ /* 0x0001e4000c10110e */
.L_x_296:
[----:B------:R-:W-:Y:S05]  /*e760*/  BSYNC B0 ;  /* 0x0000000000007941 */ /* 0x000fea0003800000 */
.L_x_38:
[----:B0-----:R-:W2:Y:S04]  /*e770*/  LDL.LU R3, [R1+0x7c] ;  /* 0x00007c0001037983 */ /* 0x001ea80000300800 */
[----:B-----5:R-:W2:Y:S01]  /*e780*/  LDL.LU R2, [R1+0x80] ;  /* 0x0000800001027983 */ /* 0x020ea20000300800 */
[----:B------:R-:W-:Y:S01]  /*e790*/  ULDC UR6, c[0x0][0xc] ;  /* 0x0000030000067ab9 */ /* 0x000fe20000000800 */
[----:B------:R-:W-:Y:S01]  /*e7a0*/  ULDC UR7, c[0x0][0x10] ;  /* 0x0000040000077ab9 */ /* 0x000fe20000000800 */
[----:B------:R-:W2:Y:S01]  /*e7b0*/  LDC R5, c[0x0][0x14] ;  /* 0x00000500ff057b82 */ /* 0x000ea20000000800 */
[----:B------:R-:W-:Y:S01]  /*e7c0*/  UIMAD.WIDE.U32 UR6, UR6, UR7, URZ ;  /* 0x00000007060672a5 */ /* 0x000fe2000f8e003f */
[----:B------:R-:W-:Y:S01]  /*e7d0*/  PRMT R0, RZ, 0x7610, R0 ;  /* 0x00007610ff007816 */ /* 0x000fe20000000000 */
[----:B------:R-:W-:-:S04]  /*e7e0*/  UMOV UR22, 0xffffffff ;  /* 0xffffffff00167882 */ /* 0x000fc80000000000 */
[----:B--2---:R-:W-:-:S04]  /*e7f0*/  IMAD.WIDE.U32 R2, R5, UR6, R2 ;  /* 0x0000000605027c25 */ /* 0x004fc8000f8e0002 */
[----:B------:R-:W-:Y:S01]  /*e800*/  IMAD R5, R5, UR7, RZ ;  /* 0x0000000705057c24 */ /* 0x000fe2000f8e02ff */
[----:B------:R-:W-:Y:S01]  /*e810*/  ULDC.64 UR6, c[0x0][0x650] ;  /* 0x0001940000067ab9 */ /* 0x000fe20000000a00 */
[----:B------:R-:W-:Y:S01]  /*e820*/  IMAD.MOV.U32 R19, RZ, RZ, R2 ;  /* 0x000000ffff137224 */ /* 0x000fe200078e0002 */
[----:B------:R-:W-:Y:S01]  /*e830*/  ISETP.GE.U32.AND P1, PT, R2, UR6, PT ;  /* 0x0000000602007c0c */ /* 0x000fe2000bf26070 */
[----:B------:R-:W-:Y:S02]  /*e840*/  IMAD.IADD R22, R3, 0x1, R5 ;  /* 0x0000000103167824 */ /* 0x000fe400078e0205 */
[----:B------:R-:W-:-:S03]  /*e850*/  IMAD.MOV.U32 R2, RZ, RZ, -0x1 ;  /* 0xffffffffff027424 */ /* 0x000fc600078e00ff */
[----:B------:R0:W-:Y:S01]  /*e860*/  STL [R1+0x7c], R22 ;  /* 0x00007c1601007387 */ /* 0x0001e20000100800 */
[----:B------:R-:W-:-:S03]  /*e870*/  ISETP.GE.U32.AND.EX P1, PT, R22, UR7, PT, P1 ;  /* 0x0000000716007c0c */ /* 0x000fc6000bf26110 */
[----:B------:R0:W-:Y:S04]  /*e880*/  STL [R1+0x80], R19 ;  /* 0x0000801301007387 */ /* 0x0001e80000100800 */
[----:B------:R0:W-:Y:S06]  /*e890*/  STL [R1+0x84], R2 ;  /* 0x0000840201007387 */ /* 0x0001ec0000100800 */
[----:B------:R-:W-:Y:S05]  /*e8a0*/  @P1 BRA `(.L_x_297) ;  /* 0x00000004006c1947 */ /* 0x000fea0003800000 */
[----:B------:R-:W2:Y:S01]  /*e8b0*/  S2R R14, SR_CTAID.X ;  /* 0x00000000000e7919 */ /* 0x000ea20000002500 */
[----:B------:R-:W5:Y:S01]  /*e8c0*/  LDC.64 R8, c[0x0][0x628] ;  /* 0x00018a00ff087b82 */ /* 0x000f620000000a00 */
[----:B------:R-:W-:Y:S01]  /*e8d0*/  ULDC UR6, c[0x0][0x150] ;  /* 0x0000540000067ab9 */ /* 0x000fe20000000800 */
[----:B------:R-:W-:Y:S01]  /*e8e0*/  IMAD.MOV.U32 R6, RZ, RZ, R19 ;  /* 0x000000ffff067224 */ /* 0x000fe200078e0013 */
[----:B------:R-:W0:Y:S01]  /*e8f0*/  S2R R16, SR_CTAID.Y ;  /* 0x0000000000107919 */ /* 0x000e220000002600 */
[----:B------:R-:W-:-:S04]  /*e900*/  IMAD.MOV.U32 R7, RZ, RZ, R22 ;  /* 0x000000ffff077224 */ /* 0x000fc800078e0016 */
[----:B------:R-:W0:Y:S08]  /*e910*/  LDC R17, c[0x0][0x144] ;  /* 0x00005100ff117b82 */ /* 0x000e300000000800 */
[----:B------:R-:W0:Y:S08]  /*e920*/  LDC R10, c[0x0][0x630] ;  /* 0x00018c00ff0a7b82 */ /* 0x000e300000000800 */
[----:B------:R-:W0:Y:S01]  /*e930*/  LDC.64 R12, c[0x0][0x620] ;  /* 0x00018800ff0c7b82 */ /* 0x000e220000000a00 */
[----:B-----5:R-:W-:-:S04]  /*e940*/  ISETP.NE.U32.AND P1, PT, R8, RZ, PT ;  /* 0x000000ff0800720c */ /* 0x020fc80003f25070 */
[----:B------:R-:W-:Y:S02]  /*e950*/  ISETP.NE.AND.EX P1, PT, R9, RZ, PT, P1 ;  /* 0x000000ff0900720c */ /* 0x000fe40003f25310 */
[----:B--2---:R-:W-:-:S05]  /*e960*/  I2FP.F32.U32 R0, R14 ;  /* 0x0000000e00007245 */ /* 0x004fca0000201000 */
[----:B------:R-:W-:-:S04]  /*e970*/  FMUL R0, R0, UR6 ;  /* 0x0000000600007c20 */ /* 0x000fc80008400000 */
[----:B------:R2:W0:Y:S02]  /*e980*/  F2I.U32.TRUNC.NTZ R15, R0 ;  /* 0x00000000000f7305 */ /* 0x000424000020f000 */
[----:B------:R-:W-:Y:S05]  /*e990*/  @!P1 BRA `(.L_x_298) ;  /* 0x0000000000289947 */ /* 0x000fea0003800000 */
[----:B--2---:R-:W2:Y:S02]  /*e9a0*/  LDC R0, c[0x0][0x634] ;  /* 0x00018d00ff007b82 */ /* 0x004ea40000000800 */
[----:B--2---:R-:W-:-:S05]  /*e9b0*/  IADD3 R7, P1, R19, R0, RZ ;  /* 0x0000000013077210 */ /* 0x004fca0007f3e0ff */
[----:B------:R-:W-:-:S04]  /*e9c0*/  IMAD.X R11, RZ, RZ, R22, P1 ;  /* 0x000000ffff0b7224 */ /* 0x000fc800008e0616 */
[----:B0-----:R-:W-:-:S04]  /*e9d0*/  IMAD.WIDE.U32 R2, R11, R8, RZ ;  /* 0x000000080b027225 */ /* 0x001fc800078e00ff */
[----:B------:R-:W-:-:S04]  /*e9e0*/  IMAD.WIDE.U32 R4, P1, R7, R9, R2 ;  /* 0x0000000907047225 */ /* 0x000fc80007820002 */
[----:B------:R-:W-:-:S04]  /*e9f0*/  IMAD.WIDE.U32 R2, R7, R8, RZ ;  /* 0x0000000807027225 */ /* 0x000fc800078e00ff */
[----:B------:R-:W-:Y:S01]  /*ea00*/  IMAD.X R7, RZ, RZ, RZ, P1 ;  /* 0x000000ffff077224 */ /* 0x000fe200008e06ff */
[----:B------:R-:W-:Y:S01]  /*ea10*/  IADD3 RZ, P1, R3, R4, RZ ;  /* 0x0000000403ff7210 */ /* 0x000fe20007f3e0ff */
[----:B------:R-:W-:-:S04]  /*ea20*/  IMAD.MOV.U32 R6, RZ, RZ, R5 ;  /* 0x000000ffff067224 */ /* 0x000fc800078e0005 */
[----:B------:R-:W-:-:S08]  /*ea30*/  IMAD.WIDE.U32.X R6, R11, R9, R6, P1 ;  /* 0x000000090b067225 */ /* 0x000fd000008e0406 */
.L_x_298:
[-CC-:B01----:R-:W-:Y:S01]  /*ea40*/  SHF.R.U64 R24, R6, R10.reuse, R7.reuse ;  /* 0x0000000a06187219 */ /* 0x183fe20000001207 */
[----:B------:R-:W0:Y:S01]  /*ea50*/  LDC.64 R20, c[0x0][0x640] ;  /* 0x00019000ff147b82 */ /* 0x000e220000000a00 */
[----:B--2---:R-:W-:Y:S01]  /*ea60*/  SHF.R.U32.HI R0, RZ, R10, R7 ;  /* 0x0000000aff007219 */ /* 0x004fe20000011607 */
[----:B------:R-:W-:Y:S01]  /*ea70*/  IMAD.MOV.U32 R2, RZ, RZ, R19 ;  /* 0x000000ffff027224 */ /* 0x000fe200078e0013 */
[----:B------:R-:W-:Y:S01]  /*ea80*/  IADD3 R5, P1, RZ, -R24, RZ ;  /* 0x80000018ff057210 */ /* 0x000fe20007f3e0ff */
[----:B------:R-:W-:Y:S01]  /*ea90*/  IMAD.MOV R15, RZ, RZ, -R15 ;  /* 0x000000ffff0f7224 */ /* 0x000fe200078e0a0f */
[----:B------:R-:W-:Y:S01]  /*eaa0*/  ULDC UR6, c[0x0][0x154] ;  /* 0x0000550000067ab9 */ /* 0x000fe20000000800 */
[----:B------:R-:W-:Y:S02]  /*eab0*/  IMAD.MOV.U32 R7, RZ, RZ, 0x1 ;  /* 0x00000001ff077424 */ /* 0x000fe400078e00ff */
[----:B------:R-:W1:Y:S01]  /*eac0*/  LDC R4, c[0x0][0x618] ;  /* 0x00018600ff047b82 */ /* 0x000e620000000800 */
[----:B------:R-:W-:-:S02]  /*ead0*/  IMAD.X R3, RZ, RZ, ~R0, P1 ;  /* 0x000000ffff037224 */ /* 0x000fc400008e0e00 */
[----:B------:R-:W-:Y:S02]  /*eae0*/  IMAD R15, R17, R15, R14 ;  /* 0x0000000f110f7224 */ /* 0x000fe400078e020e */
[-C--:B------:R-:W-:Y:S02]  /*eaf0*/  IMAD R0, R3, R12.reuse, RZ ;  /* 0x0000000c03007224 */ /* 0x080fe400078e02ff */
[----:B------:R-:W-:Y:S01]  /*eb00*/  IMAD.MOV.U32 R3, RZ, RZ, R22 ;  /* 0x000000ffff037224 */ /* 0x000fe200078e0016 */
[----:B------:R-:W2:Y:S01]  /*eb10*/  LDC R6, c[0x0][0x608] ;  /* 0x00018200ff067b82 */ /* 0x000ea20000000800 */
[----:B------:R-:W-:-:S04]  /*eb20*/  IMAD.WIDE.U32 R2, R5, R12, R2 ;  /* 0x0000000c05027225 */ /* 0x000fc800078e0002 */
[----:B------:R-:W-:-:S03]  /*eb30*/  IMAD R5, R5, R13, R0 ;  /* 0x0000000d05057224 */ /* 0x000fc600078e0200 */
[----:B------:R-:W5:Y:S01]  /*eb40*/  LDC R18, c[0x0][0x658] ;  /* 0x00019600ff127b82 */ /* 0x000f620000000800 */
[----:B------:R-:W-:Y:S01]  /*eb50*/  I2FP.F32.U32 R0, R16 ;  /* 0x0000001000007245 */ /* 0x000fe20000201000 */
[----:B------:R-:W-:Y:S01]  /*eb60*/  IMAD.IADD R3, R3, 0x1, R5 ;  /* 0x0000000103037824 */ /* 0x000fe200078e0205 */
[----:B0-----:R-:W-:Y:S01]  /*eb70*/  ISETP.NE.U32.AND P1, PT, R20, RZ, PT ;  /* 0x000000ff1400720c */ /* 0x001fe20003f25070 */
[----:B------:R-:W-:Y:S02]  /*eb80*/  IMAD.MOV.U32 R5, RZ, RZ, -0x1 ;  /* 0xffffffffff057424 */ /* 0x000fe400078e00ff */
[----:B------:R-:W-:Y:S02]  /*eb90*/  FMUL R0, R0, UR6 ;  /* 0x0000000600007c20 */ /* 0x000fe40008400000 */
[----:B------:R-:W0:Y:S01]  /*eba0*/  LDC R13, c[0x0][0x148] ;  /* 0x00005200ff0d7b82 */ /* 0x000e220000000800 */
[----:B-1----:R-:W-:Y:S01]  /*ebb0*/  SHF.R.U64 R10, R2, R4, R3 ;  /* 0x00000004020a7219 */ /* 0x002fe20000001203 */
[----:B------:R1:W0:Y:S01]  /*ebc0*/  F2I.U32.TRUNC.NTZ R12, R0 ;  /* 0x00000000000c7305 */ /* 0x000222000020f000 */
[----:B------:R-:W-:-:S02]  /*ebd0*/  ISETP.NE.AND.EX P1, PT, R21, RZ, PT, P1 ;  /* 0x000000ff1500720c */ /* 0x000fc40003f25310 */
[----:B------:R-:W-:-:S03]  /*ebe0*/  SHF.R.U32.HI R3, RZ, R4, R3 ;  /* 0x00000004ff037219 */ /* 0x000fc60000011603 */
[----:B------:R-:W0:Y:S01]  /*ebf0*/  LDC R14, c[0x0][0x600] ;  /* 0x00018000ff0e7b82 */ /* 0x000e220000000800 */
[-CC-:B--2---:R-:W-:Y:S02]  /*ec00*/  SHF.R.U64 R8, R10, R6.reuse, R3.reuse ;  /* 0x000000060a087219 */ /* 0x184fe40000001203 */
[----:B------:R-:W-:-:S05]  /*ec10*/  SHF.R.U32.HI R3, RZ, R6, R3 ;  /* 0x00000006ff037219 */ /* 0x000fca0000011603 */
[----:B------:R-:W2:Y:S01]  /*ec20*/  LDC R19, c[0x0][0x648] ;  /* 0x00019200ff137b82 */ /* 0x000ea20000000800 */
[-CC-:B-----5:R-:W-:Y:S02]  /*ec30*/  SHF.R.U64 R11, R8, R18.reuse, R3.reuse ;  /* 0x00000012080b7219 */ /* 0x1a0fe40000001203 */
[-C--:B------:R-:W-:Y:S02]  /*ec40*/  SHF.L.U32 R5, R5, R18.reuse, RZ ;  /* 0x0000001205057219 */ /* 0x080fe400000006ff */
[-C--:B------:R-:W-:Y:S01]  /*ec50*/  SHF.R.U32.HI R3, RZ, R18.reuse, R3 ;  /* 0x00000012ff037219 */ /* 0x080fe20000011603 */
[----:B------:R-:W-:Y:S01]  /*ec60*/  IMAD.MOV.U32 R2, RZ, RZ, R11 ;  /* 0x000000ffff027224 */ /* 0x000fe200078e000b */
[----:B------:R-:W-:Y:S01]  /*ec70*/  SHF.L.U32 R40, R7, R18, RZ ;  /* 0x0000001207287219 */ /* 0x000fe200000006ff */
[----:B------:R-:W0:Y:S01]  /*ec80*/  LDC R22, c[0x0][0x638] ;  /* 0x00018e00ff167b82 */ /* 0x000e220000000800 */
[----:B------:R-:W-:-:S07]  /*ec90*/  LOP3.LUT R17, RZ, R5, RZ, 0x33, !PT ;  /* 0x00000005ff117212 */ /* 0x000fce00078e33ff */
[----:B------:R-:W0:Y:S01]  /*eca0*/  LDC R23, c[0x0][0x610] ;  /* 0x00018400ff177b82 */ /* 0x000e220000000800 */
[----:B-1----:R-:W-:Y:S05]  /*ecb0*/  @!P1 BRA `(.L_x_299) ;  /* 0x0000000000289947 */ /* 0x002fea0003800000 */
[----:B------:R-:W1:Y:S02]  /*ecc0*/  LDC R0, c[0x0][0x64c] ;  /* 0x00019300ff007b82 */ /* 0x000e640000000800 */
[----:B-1----:R-:W-:-:S05]  /*ecd0*/  IADD3 R7, P1, R11, R0, RZ ;  /* 0x000000000b077210 */ /* 0x002fca0007f3e0ff */
        /* <DEDUP_REMOVED lines=8> */
.L_x_299:
[----:B--2---:R-:W-:Y:S01]  /*ed60*/  SHF.R.U64 R0, R2, R19, R3 ;  /* 0x0000001302007219 */ /* 0x004fe20000001203 */
[----:B0-----:R-:W-:Y:S01]  /*ed70*/  VIADD R3, R14, 0xffffffff ;  /* 0xffffffff0e037836 */ /* 0x001fe20000000000 */
[----:B------:R-:W-:Y:S01]  /*ed80*/  LOP3.LUT R5, R8, R17, RZ, 0xc0, !PT ;  /* 0x0000001108057212 */ /* 0x000fe200078ec0ff */
[----:B------:R-:W-:Y:S01]  /*ed90*/  IMAD.MOV R12, RZ, RZ, -R12 ;  /* 0x000000ffff0c7224 */ /* 0x000fe200078e0a0c */
[----:B------:R-:W-:Y:S01]  /*eda0*/  R2UR UR22, R24 ;  /* 0x00000000181672ca */ /* 0x000fe200000e0000 */
[----:B------:R-:W-:Y:S01]  /*edb0*/  IMAD.MOV R2, RZ, RZ, -R0 ;  /* 0x000000ffff027224 */ /* 0x000fe200078e0a00 */
[----:B------:R-:W-:Y:S01]  /*edc0*/  LOP3.LUT R3, R10, R3, RZ, 0xc0, !PT ;  /* 0x000000030a037212 */ /* 0x000fe200078ec0ff */
[----:B------:R-:W-:Y:S02]  /*edd0*/  IMAD R40, R40, R0, R5 ;  /* 0x0000000028287224 */ /* 0x000fe400078e0205 */
[----:B------:R-:W-:Y:S02]  /*ede0*/  @P4 IMAD R15, R13, R12, R16 ;  /* 0x0000000c0d0f4224 */ /* 0x000fe400078e0210 */
[----:B------:R-:W-:-:S02]  /*edf0*/  IMAD R0, R2, R22, R11 ;  /* 0x0000001602007224 */ /* 0x000fc400078e020b */
[----:B------:R-:W-:Y:S02]  /*ee00*/  IMAD R40, R40, R23, R15 ;  /* 0x0000001728287224 */ /* 0x000fe400078e020f */
[----:B------:R-:W-:Y:S02]  /*ee10*/  IMAD R3, R0, R14, R3 ;  /* 0x0000000e00037224 */ /* 0x000fe400078e0203 */
[----:B------:R-:W-:-:S03]  /*ee20*/  IMAD.MOV.U32 R0, RZ, RZ, 0x1 ;  /* 0x00000001ff007424 */ /* 0x000fc600078e00ff */
[----:B------:R-:W-:Y:S02]  /*ee30*/  SEL R2, R3, R40, !P4 ;  /* 0x0000002803027207 */ /* 0x000fe40006000000 */
[----:B------:R-:W-:-:S03]  /*ee40*/  SEL R40, R40, R3, !P4 ;  /* 0x0000000328287207 */ /* 0x000fc60006000000 */
[----:B------:R2:W-:Y:S04]  /*ee50*/  STL [R1+0x84], R2 ;  /* 0x0000840201007387 */ /* 0x0005e80000100800 */
.L_x_297:
[----:B------:R0:W-:Y:S01]  /*ee60*/  STL [R1+0x88], R40 ;  /* 0x0000882801007387 */ /* 0x0001e20000100800 */
[----:B------:R-:W-:-:S13]  /*ee70*/  LOP3.LUT P1, RZ, R0, 0xff, RZ, 0xc0, !PT ;  /* 0x000000ff00ff7812 */ /* 0x000fda000782c0ff */
[----:B0-----:R-:W-:Y:S05]  /*ee80*/  @P1 BRA `(.L_x_300) ;  /* 0xffffff2400281947 */ /* 0x001fea000383ffff */
[----:B------:R-:W-:Y:S05]  /*ee90*/  EXIT ;  /* 0x000000000000794d */ /* 0x000fea0003800000 */
.L_x_8:
[----:B------:R-:W2:Y:S01]  /*eea0*/  LDL R22, [R1+0x80] ;  /* 0x0000800001167983 */ /* 0x000ea20000100800 */
[----:B0-----:R-:W-:-:S03]  /*eeb0*/  ULDC.64 UR4, c[0x0][0x650] ;  /* 0x0001940000047ab9 */ /* 0x001fc60000000a00 */
[----:B-1----:R-:W3:Y:S01]  /*eec0*/  LDL R23, [R1+0x7c] ;  /* 0x00007c0001177983 */ /* 0x002ee20000100800 */
[----:B------:R-:W-:Y:S01]  /*eed0*/  PRMT R4, RZ, 0x7610, R4 ;  /* 0x00007610ff047816 */ /* 0x000fe20000000004 */
[----:B------:R-:W-:Y:S02]  /*eee0*/  IMAD.MOV.U32 R5, RZ, RZ, -0x1 ;  /* 0xffffffffff057424 */ /* 0x000fe400078e00ff */
[----:B------:R-:W-:Y:S02]  /*eef0*/  IMAD.MOV.U32 R7, RZ, RZ, -0x1 ;  /* 0xffffffffff077424 */ /* 0x000fe400078e00ff */
[----:B------:R-:W-:Y:S01]  /*ef00*/  IMAD.MOV.U32 R6, RZ, RZ, -0x1 ;  /* 0xffffffffff067424 */ /* 0x000fe200078e00ff */
[----:B--2---:R-:W-:-:S04]  /*ef10*/  ISETP.GE.U32.AND P0, PT, R22, UR4, PT ;  /* 0x0000000416007c0c */ /* 0x004fc8000bf06070 */
[----:B---3--:R-:W-:-:S13]  /*ef20*/  ISETP.GE.U32.AND.EX P0, PT, R23, UR5, PT, P0 ;  /* 0x0000000517007c0c */ /* 0x008fda000bf06100 */
[----:B------:R-:W-:Y:S05]  /*ef30*/  @P0 BRA `(.L_x_301) ;  /* 0x00000004002c0947 */ /* 0x000fea0003800000 */
[----:B------:R-:W0:Y:S01]  /*ef40*/  LDC.64 R14, c[0x0][0x628] ;  /* 0x00018a00ff0e7b82 */ /* 0x000e220000000a00 */
[----:B------:R-:W-:Y:S02]  /*ef50*/  IMAD.MOV.U32 R8, RZ, RZ, R22 ;  /* 0x000000ffff087224 */ /* 0x000fe400078e0016 */
[----:B------:R-:W-:-:S05]  /*ef60*/  IMAD.MOV.U32 R9, RZ, RZ, R23 ;  /* 0x000000ffff097224 */ /* 0x000fca00078e0017 */
[----:B------:R-:W1:Y:S08]  /*ef70*/  LDC R10, c[0x0][0x630] ;  /* 0x00018c00ff0a7b82 */ /* 0x000e700000000800 */
[----:B------:R-:W2:Y:S01]  /*ef80*/  LDC.64 R16, c[0x0][0x620] ;  /* 0x00018800ff107b82 */ /* 0x000ea20000000a00 */
[----:B0-----:R-:W-:-:S04]  /*ef90*/  ISETP.NE.U32.AND P0, PT, R14, RZ, PT ;  /* 0x000000ff0e00720c */ /* 0x001fc80003f05070 */
[----:B------:R-:W-:-:S13]  /*efa0*/  ISETP.NE.AND.EX P0, PT, R15, RZ, PT, P0 ;  /* 0x000000ff0f00720c */ /* 0x000fda0003f05300 */
[----:B-12---:R-:W-:Y:S05]  /*efb0*/  @!P0 BRA `(.L_x_302) ;  /* 0x0000000000288947 */ /* 0x006fea0003800000 */
        /* <DEDUP_REMOVED lines=10> */
.L_x_302:
[----:B------:R-:W0:Y:S01]  /*f060*/  LDC.64 R20, c[0x0][0x640] ;  /* 0x00019000ff147b82 */ /* 0x000e220000000a00 */
[-CC-:B------:R-:W-:Y:S02]  /*f070*/  SHF.R.U64 R14, R8, R10.reuse, R9.reuse ;  /* 0x0000000a080e7219 */ /* 0x180fe40000001209 */
[----:B------:R-:W-:Y:S02]  /*f080*/  SHF.R.U32.HI R4, RZ, R10, R9 ;  /* 0x0000000aff047219 */ /* 0x000fe40000011609 */
[----:B------:R-:W-:-:S03]  /*f090*/  IADD3 R7, P0, RZ, -R14, RZ ;  /* 0x8000000eff077210 */ /* 0x000fc60007f1e0ff */
[----:B------:R-:W1:Y:S02]  /*f0a0*/  LDC R8, c[0x0][0x618] ;  /* 0x00018600ff087b82 */ /* 0x000e640000000800 */
[----:B------:R-:W-:Y:S02]  /*f0b0*/  IMAD.X R5, RZ, RZ, ~R4, P0 ;  /* 0x000000ffff057224 */ /* 0x000fe400000e0e04 */
[----:B------:R-:W-:Y:S02]  /*f0c0*/  IMAD.MOV.U32 R4, RZ, RZ, R22 ;  /* 0x000000ffff047224 */ /* 0x000fe400078e0016 */
[-C--:B------:R-:W-:Y:S02]  /*f0d0*/  IMAD R6, R5, R16.reuse, RZ ;  /* 0x0000001005067224 */ /* 0x080fe400078e02ff */
[----:B------:R-:W2:Y:S01]  /*f0e0*/  LDC R18, c[0x0][0x608] ;  /* 0x00018200ff127b82 */ /* 0x000ea20000000800 */
[----:B------:R-:W-:Y:S02]  /*f0f0*/  IMAD.MOV.U32 R5, RZ, RZ, R23 ;  /* 0x000000ffff057224 */ /* 0x000fe400078e0017 */
[----:B------:R-:W-:-:S05]  /*f100*/  IMAD.WIDE.U32 R4, R7, R16, R4 ;  /* 0x0000001007047225 */ /* 0x000fca00078e0004 */
[----:B------:R-:W3:Y:S01]  /*f110*/  LDC R19, c[0x0][0x658] ;  /* 0x00019600ff137b82 */ /* 0x000ee20000000800 */
[----:B------:R-:W-:Y:S01]  /*f120*/  IMAD R7, R7, R17, R6 ;  /* 0x0000001107077224 */ /* 0x000fe200078e0206 */
[----:B0-----:R-:W-:Y:S01]  /*f130*/  ISETP.NE.U32.AND P0, PT, R20, RZ, PT ;  /* 0x000000ff1400720c */ /* 0x001fe20003f05070 */
[----:B------:R-:W-:Y:S02]  /*f140*/  IMAD.MOV.U32 R6, RZ, RZ, -0x1 ;  /* 0xffffffffff067424 */ /* 0x000fe400078e00ff */
[----:B------:R-:W-:Y:S01]  /*f150*/  IMAD.IADD R5, R5, 0x1, R7 ;  /* 0x0000000105057824 */ /* 0x000fe200078e0207 */
[----:B------:R-:W-:Y:S02]  /*f160*/  ISETP.NE.AND.EX P0, PT, R21, RZ, PT, P0 ;  /* 0x000000ff1500720c */ /* 0x000fe40003f05300 */
[----:B------:R-:W0:Y:S02]  /*f170*/  LDC R17, c[0x0][0x600] ;  /* 0x00018000ff117b82 */ /* 0x000e240000000800 */
[----:B-1----:R-:W-:-:S02]  /*f180*/  SHF.R.U64 R10, R4, R8, R5 ;  /* 0x00000008040a7219 */ /* 0x002fc40000001205 */
[----:B------:R-:W-:-:S04]  /*f190*/  SHF.R.U32.HI R5, RZ, R8, R5 ;  /* 0x00000008ff057219 */ /* 0x000fc80000011605 */
[----:B------:R-:W1:Y:S01]  /*f1a0*/  LDC R22, c[0x0][0x648] ;  /* 0x00019200ff167b82 */ /* 0x000e620000000800 */
[-CC-:B--2---:R-:W-:Y:S02]  /*f1b0*/  SHF.R.U64 R15, R10, R18.reuse, R5.reuse ;  /* 0x000000120a0f7219 */ /* 0x184fe40000001205 */
[----:B------:R-:W-:Y:S01]  /*f1c0*/  SHF.R.U32.HI R4, RZ, R18, R5 ;  /* 0x00000012ff047219 */ /* 0x000fe20000011605 */
[----:B------:R-:W-:-:S04]  /*f1d0*/  IMAD.MOV.U32 R18, RZ, RZ, 0x1 ;  /* 0x00000001ff127424 */ /* 0x000fc800078e00ff */
[----:B------:R-:W2:Y:S01]  /*f1e0*/  LDC R23, c[0x0][0x638] ;  /* 0x00018e00ff177b82 */ /* 0x000ea20000000800 */
[-CC-:B---3--:R-:W-:Y:S02]  /*f1f0*/  SHF.R.U64 R16, R15, R19.reuse, R4.reuse ;  /* 0x000000130f107219 */ /* 0x188fe40000001204 */
[-C--:B------:R-:W-:Y:S02]  /*f200*/  SHF.L.U32 R6, R6, R19.reuse, RZ ;  /* 0x0000001306067219 */ /* 0x080fe400000006ff */
[----:B------:R-:W-:Y:S01]  /*f210*/  SHF.R.U32.HI R5, RZ, R19, R4 ;  /* 0x00000013ff057219 */ /* 0x000fe20000011604 */
[----:B------:R-:W-:Y:S01]  /*f220*/  IMAD.MOV.U32 R4, RZ, RZ, R16 ;  /* 0x000000ffff047224 */ /* 0x000fe200078e0010 */
[----:B------:R-:W-:Y:S01]  /*f230*/  LOP3.LUT R24, RZ, R6, RZ, 0x33, !PT ;  /* 0x00000006ff187212 */ /* 0x000fe200078e33ff */
[----:B------:R-:W3:Y:S01]  /*f240*/  LDC R25, c[0x0][0x610] ;  /* 0x00018400ff197b82 */ /* 0x000ee20000000800 */
[----:B------:R-:W-:Y:S05]  /*f250*/  @!P0 BRA `(.L_x_303) ;  /* 0x0000000000288947 */ /* 0x000fea0003800000 */
        /* <DEDUP_REMOVED lines=10> */
.L_x_303:
[----:B-1----:R-:W-:Y:S01]  /*f300*/  SHF.R.U64 R4, R4, R22, R5 ;  /* 0x0000001604047219 */ /* 0x002fe20000001205 */
[----:B0-----:R-:W-:Y:S01]  /*f310*/  VIADD R7, R17, 0xffffffff ;  /* 0xffffffff11077836 */ /* 0x001fe20000000000 */
[----:B------:R-:W-:Y:S01]  /*f320*/  SHF.L.U32 R18, R18, R19, RZ ;  /* 0x0000001312127219 */ /* 0x000fe200000006ff */
[----:B------:R-:W-:Y:S01]  /*f330*/  @P4 IMAD R0, R11, R12, R2 ;  /* 0x0000000c0b004224 */ /* 0x000fe200078e0202 */
[----:B------:R-:W-:Y:S01]  /*f340*/  LOP3.LUT R3, R15, R24, RZ, 0xc0, !PT ;  /* 0x000000180f037212 */ /* 0x000fe200078ec0ff */
[----:B------:R-:W-:Y:S01]  /*f350*/  IMAD.MOV R5, RZ, RZ, -R4 ;  /* 0x000000ffff057224 */ /* 0x000fe200078e0a04 */
[----:B------:R-:W-:Y:S01]  /*f360*/  LOP3.LUT R7, R10, R7, RZ, 0xc0, !PT ;  /* 0x000000070a077212 */ /* 0x000fe200078ec0ff */
[----:B------:R-:W-:Y:S02]  /*f370*/  IMAD.MOV.U32 R6, RZ, RZ, R14 ;  /* 0x000000ffff067224 */ /* 0x000fe400078e000e */
[----:B------:R-:W-:Y:S02]  /*f380*/  IMAD R3, R18, R4, R3 ;  /* 0x0000000412037224 */ /* 0x000fe400078e0203 */
[----:B--2---:R-:W-:-:S02]  /*f390*/  IMAD R2, R5, R23, R16 ;  /* 0x0000001705027224 */ /* 0x004fc400078e0210 */
[----:B---3--:R-:W-:Y:S02]  /*f3a0*/  IMAD R0, R3, R25, R0 ;  /* 0x0000001903007224 */ /* 0x008fe400078e0200 */
[----:B------:R-:W-:Y:S02]  /*f3b0*/  IMAD R5, R2, R17, R7 ;  /* 0x0000001102057224 */ /* 0x000fe400078e0207 */
[----:B------:R-:W-:-:S03]  /*f3c0*/  IMAD.MOV.U32 R4, RZ, RZ, 0x1 ;  /* 0x00000001ff047424 */ /* 0x000fc600078e00ff */
[----:B------:R-:W-:Y:S02]  /*f3d0*/  SEL R7, R5, R0, !P4 ;  /* 0x0000000005077207 */ /* 0x000fe40006000000 */
[----:B------:R-:W-:-:S07]  /*f3e0*/  SEL R5, R0, R5, !P4 ;  /* 0x0000000500057207 */ /* 0x000fce0006000000 */
.L_x_301:
[----:B------:R-:W-:-:S08]  /*f3f0*/  NOP ;  /* 0x0000000000007918 */ /* 0x000fd00000000000 */
[----:B------:R-:W0:-:S00]  /*f400*/  USETMAXREG.DEALLOC.CTAPOOL 0x28 ;  /* 0x00000028000079c8 */ /* 0x000e0000080e0500 */
[----:B------:R-:W-:-:S13]  /*f410*/  ISETP.NE.AND P0, PT, RZ, UR8, PT ;  /* 0x00000008ff007c0c */ /* 0x000fda000bf05270 */
[----:B------:R-:W-:Y:S05]  /*f420*/  @P0 EXIT ;  /* 0x000000000000094d */ /* 0x000fea0003800000 */
[----:B0-----:R-:W-:Y:S01]  /*f430*/  LOP3.LUT P0, RZ, R4, 0xff, RZ, 0xc0, !PT ;  /* 0x000000ff04ff7812 */ /* 0x001fe2000780c0ff */
[----:B------:R-:W-:Y:S02]  /*f440*/  IMAD.MOV.U32 R0, RZ, RZ, 0x1 ;  /* 0x00000001ff007424 */ /* 0x000fe400078e00ff */
[----:B------:R-:W-:-:S10]  /*f450*/  IMAD.MOV.U32 R9, RZ, RZ, RZ ;  /* 0x000000ffff097224 */ /* 0x000fd400078e00ff */
[----:B------:R-:W-:Y:S05]  /*f460*/  @!P0 BRA `(.L_x_304) ;  /* 0x0000000c005c8947 */ /* 0x000fea0003800000 */
[----:B------:R-:W0:Y:S01]  /*f470*/  S2UR UR12, SR_CgaCtaId ;  /* 0x00000000000c79c3 */ /* 0x000e220000008800 */
[----:B------:R-:W-:Y:S01]  /*f480*/  ULDC UR4, c[0x0][0x28c] ;  /* 0x0000a30000047ab9 */ /* 0x000fe20000000800 */
[----:B------:R-:W-:Y:S01]  /*f490*/  ULDC UR6, c[0x0][0x658] ;  /* 0x0001960000067ab9 */ /* 0x000fe20000000800 */
[----:B------:R-:W-:Y:S01]  /*f4a0*/  UIADD3 UR10, UR4, 0x3f, URZ ;  /* 0x0000003f040a7890 */ /* 0x000fe2000fffe03f */
[----:B------:R-:W-:Y:S01]  /*f4b0*/  BSSY B0, `(.L_x_304) ;  /* 0x00000d2000007945 */ /* 0x000fe20003800000 */
[----:B------:R-:W-:Y:S01]  /*f4c0*/  UMOV UR7, 0xffffffff ;  /* 0xffffffff00077882 */ /* 0x000fe20000000000 */
[----:B------:R-:W-:Y:S01]  /*f4d0*/  ULDC UR5, c[0x0][0x600] ;  /* 0x0001800000057ab9 */ /* 0x000fe20000000800 */
[----:B------:R-:W-:Y:S01]  /*f4e0*/  UMOV UR9, 0x1 ;  /* 0x0000000100097882 */ /* 0x000fe20000000000 */
[----:B------:R-:W-:Y:S01]  /*f4f0*/  USHF.L.U32 UR7, UR7, UR6, URZ ;  /* 0x0000000607077299 */ /* 0x000fe2000800063f */
[----:B------:R-:W-:Y:S01]  /*f500*/  IMAD.MOV.U32 R11, RZ, RZ, 0x1 ;  /* 0x00000001ff0b7424 */ /* 0x000fe200078e00ff */
[----:B------:R-:W-:Y:S01]  /*f510*/  UIADD3 UR4, UR5, -0x1, URZ ;  /* 0xffffffff05047890 */ /* 0x000fe2000fffe03f */
[----:B------:R-:W-:Y:S01]  /*f520*/  IMAD.MOV.U32 R0, RZ, RZ, 0x1 ;  /* 0x00000001ff007424 */ /* 0x000fe200078e00ff */
[----:B------:R-:W-:Y:S01]  /*f530*/  USHF.R.S32.HI UR11, URZ, 0x1f, UR10 ;  /* 0x0000001f3f0b7899 */ /* 0x000fe2000801140a */
[----:B------:R-:W-:Y:S01]  /*f540*/  IMAD.MOV.U32 R9, RZ, RZ, RZ ;  /* 0x000000ffff097224 */ /* 0x000fe200078e00ff */
[----:B------:R-:W-:Y:S01]  /*f550*/  ULDC UR8, c[0x0][0xc] ;  /* 0x0000030000087ab9 */ /* 0x000fe20000000800 */
[----:B------:R-:W-:-:S02]  /*f560*/  USHF.L.U32 UR5, UR9, UR6, URZ ;  /* 0x0000000609057299 */ /* 0x000fc4000800063f */
[----:B------:R-:W-:Y:S01]  /*f570*/  ULEA.HI UR11, UR11, UR10, URZ, 0x6 ;  /* 0x0000000a0b0b7291 */ /* 0x000fe2000f8f303f */
[----:B------:R-:W-:Y:S01]  /*f580*/  ULDC UR9, c[0x0][0x10] ;  /* 0x0000040000097ab9 */ /* 0x000fe20000000800 */
[----:B------:R-:W-:Y:S02]  /*f590*/  ULOP3.LUT UR6, URZ, UR7, URZ, 0x33, !UPT ;  /* 0x000000073f067292 */ /* 0x000fe4000f8e333f */
[----:B------:R-:W-:Y:S01]  /*f5a0*/  UIMAD.WIDE.U32 UR8, UR8, UR9, URZ ;  /* 0x00000009080872a5 */ /* 0x000fe2000f8e003f */
[----:B------:R-:W-:Y:S01]  /*f5b0*/  ULDC UR7, c[0x0][0x14] ;  /* 0x0000050000077ab9 */ /* 0x000fe20000000800 */
[----:B------:R-:W-:Y:S01]  /*f5c0*/  USHF.R.S32.HI UR20, URZ, 0x6, UR11 ;  /* 0x000000063f147899 */ /* 0x000fe2000801140b */
[----:B0-----:R-:W-:Y:S01]  /*f5d0*/  IMAD.U32 R8, RZ, RZ, UR12 ;  /* 0x0000000cff087e24 */ /* 0x001fe2000f8e00ff */
[----:B------:R-:W-:Y:S02]  /*f5e0*/  UIMAD.WIDE.U32 UR24, UR8, UR7, URZ ;  /* 0x00000007081872a5 */ /* 0x000fe4000f8e003f */
[----:B------:R-:W-:-:S02]  /*f5f0*/  UIMAD UR18, UR9, UR7, URZ ;  /* 0x00000007091272a4 */ /* 0x000fc4000f8e023f */
[----:B------:R-:W-:Y:S02]  /*f600*/  ULOP3.LUT UR23, UR13, 0x2, URZ, 0xfc, !UPT ;  /* 0x000000020d177892 */ /* 0x000fe4000f8efc3f */
[----:B------:R-:W-:Y:S02]  /*f610*/  UIADD3 UR18, UR25, UR18, URZ ;  /* 0x0000001219127290 */ /* 0x000fe4000fffe03f */
[----:B------:R-:W-:Y:S01]  /*f620*/  UIADD3 UR28, UR20, 0x1, URZ ;  /* 0x00000001141c7890 */ /* 0x000fe2000fffe03f */
[----:B------:R-:W-:-:S11]  /*f630*/  ULDC.64 UR26, c[0x0][0x198] ;  /* 0x00006600001a7ab9 */ /* 0x000fd60000000a00 */
.L_x_315:
[----:B------:R-:W-:-:S03]  /*f640*/  UMOV UR7, 0xffffffff ;  /* 0xffffffff00077882 */ /* 0x000fc60000000000 */
[----:B------:R-:W-:Y:S05]  /*f650*/  BRA.DIV UR7, `(.L_x_305) ;  /* 0x0000001207907947 */ /* 0x000fea000b800000 */
[----:B------:R-:W-:-:S13]  /*f660*/  ELECT P0, URZ, PT ;  /* 0x00000000003f782f */ /* 0x000fda0003800000 */
.L_x_331:
[----:B------:R-:W0:Y:S01]  /*f670*/  LDC R2, c[0x0][0x28c] ;  /* 0x0000a300ff027b82 */ /* 0x000e220000000800 */
[----:B------:R-:W-:Y:S01]  /*f680*/  BSSY B1, `(.L_x_306) ;  /* 0x000003c000017945 */ /* 0x000fe20003800000 */
[----:B0-----:R-:W-:-:S13]  /*f690*/  ISETP.LT.OR P0, PT, R2, 0x1, !P0 ;  /* 0x000000010200780c */ /* 0x001fda0004701670 */
[----:B------:R-:W-:Y:S05]  /*f6a0*/  @P0 BRA `(.L_x_307) ;  /* 0x0000000000e40947 */ /* 0x000fea0003800000 */
[----:B------:R-:W-:Y:S02]  /*f6b0*/  IMAD R5, R5, 0x4, R8 ;  /* 0x0000000405057824 */ /* 0x000fe400078e0208 */
[----:B------:R-:W-:Y:S02]  /*f6c0*/  IMAD.SHL.U32 R7, R7, 0x80, RZ ;  /* 0x0000008007077824 */ /* 0x000fe400078e00ff */
[----:B------:R-:W-:Y:S02]  /*f6d0*/  IMAD.MOV.U32 R14, RZ, RZ, RZ ;  /* 0x000000ffff0e7224 */ /* 0x000fe400078e00ff */
[----:B------:R-:W-:Y:S02]  /*f6e0*/  IMAD.U32 R15, RZ, RZ, UR28 ;  /* 0x0000001cff0f7e24 */ /* 0x000fe4000f8e00ff */
[----:B------:R-:W-:Y:S02]  /*f6f0*/  IMAD.MOV.U32 R2, RZ, RZ, R0 ;  /* 0x000000ffff027224 */ /* 0x000fe400078e0000 */
[----:B------:R-:W-:-:S02]  /*f700*/  IMAD.MOV.U32 R3, RZ, RZ, R9 ;  /* 0x000000ffff037224 */ /* 0x000fc400078e0009 */
[----:B------:R-:W-:-:S07]  /*f710*/  IMAD.SHL.U32 R10, R5, 0x40, RZ ;  /* 0x00000040050a7824 */ /* 0x000fce00078e00ff */
.L_x_310:
[----:B------:R-:W0:Y:S01]  /*f720*/  S2UR UR7, SR_CgaCtaId ;  /* 0x00000000000779c3 */ /* 0x000e220000008800 */
[----:B------:R-:W1:Y:S01]  /*f730*/  S2R R16, SR_TID.X ;  /* 0x0000000000107919 */ /* 0x000e620000002100 */
[----:B------:R-:W-:Y:S02]  /*f740*/  MOV R5, 0x400 ;  /* 0x0000040000057802 */ /* 0x000fe40000000f00 */
[----:B------:R-:W-:Y:S01]  /*f750*/  SHF.L.U32 R4, R2, 0x1f, RZ ;  /* 0x0000001f02047819 */ /* 0x000fe200000006ff */
[----:B0-----:R-:W-:-:S05]  /*f760*/  IMAD.U32 R8, RZ, RZ, UR7 ;  /* 0x00000007ff087e24 */ /* 0x001fca000f8e00ff */
[----:B------:R-:W-:Y:S02]  /*f770*/  LEA R12, R8, R5, 0x18 ;  /* 0x00000005080c7211 */ /* 0x000fe400078ec0ff */
[----:B-1----:R-:W-:-:S03]  /*f780*/  LOP3.LUT P1, RZ, R16, 0x7f, RZ, 0xc0, !PT ;  /* 0x0000007f10ff7812 */ /* 0x002fc6000782c0ff */
[----:B------:R-:W-:-:S04]  /*f790*/  IMAD R13, R3, 0x8, R12 ;  /* 0x00000008030d7824 */ /* 0x000fc800078e020c */
[----:B------:R-:W0:Y:S06]  /*f7a0*/  SYNCS.PHASECHK.TRANS64.TRYWAIT P0, [R13+URZ+0x48], R4 ;  /* 0x000048040d0075a7 */ /* 0x000e2c000800017f */
[----:B------:R-:W1:Y:S01]  /*f7b0*/  @!P1 LDC R5, c[0x0][0x500] ;  /* 0x00014000ff059b82 */ /* 0x000e620000000800 */
[----:B0-----:R-:W-:Y:S05]  /*f7c0*/  @!P0 BRA `(.L_x_308) ;  /* 0x0000001000548947 */ /* 0x001fea0003800000 */
.L_x_332:
[----:B------:R-:W-:Y:S01]  /*f7d0*/  UPRMT UR7, UR23, 0x9910, URZ ;  /* 0x0000991017077896 */ /* 0x000fe2000800003f */
[----:B-1----:R1:W-:Y:S03]  /*f7e0*/  @!P1 SYNCS.ARRIVE.TRANS64 RZ, [R13+URZ], R5 ;  /* 0x000000050dff99a7 */ /* 0x0023e6000800003f */
[----:B------:R-:W-:-:S06]  /*f7f0*/  UISETP.NE.AND UP0, UPT, UR7, 0x2, UPT ;  /* 0x000000020700788c */ /* 0x000fcc000bf05270 */
[----:B------:R-:W-:-:S13]  /*f800*/  PLOP3.LUT P0, PT, PT, PT, UP0, 0x80, 0x0 ;  /* 0x000000000000781c */ /* 0x000fda0003f0f008 */
[----:B-1----:R-:W-:Y:S05]  /*f810*/  @P0 BRA `(.L_x_309) ;  /* 0x0000000000040947 */ /* 0x002fea0003800000 */
[----:B------:R-:W-:Y:S01]  /*f820*/  BPT.TRAP 0x1 ;  /* 0x000000040000795c */ /* 0x000fe20000300000 */
.L_x_309:
[----:B0-----:R-:W-:Y:S01]  /*f830*/  IMAD R4, R3, 0x4, R8 ;  /* 0x0000000403047824 */ /* 0x001fe200078e0208 */
[----:B------:R-:W-:Y:S01]  /*f840*/  R2UR UR9, R13 ;  /* 0x000000000d0972ca */ /* 0x000fe200000e0000 */
[----:B------:R-:W-:Y:S01]  /*f850*/  VIADD R15, R15, 0xffffffff ;  /* 0xffffffff0f0f7836 */ /* 0x000fe20000000000 */
[----:B------:R-:W-:Y:S01]  /*f860*/  UIADD3 UR14, UP0, UR26, 0xf0, URZ ;  /* 0x000000f01a0e7890 */ /* 0x000fe2000ff1e03f */
[--C-:B------:R-:W-:Y:S01]  /*f870*/  IMAD.U32 R4, R4, 0x1000, R12.reuse ;  /* 0x0000100004047824 */ /* 0x100fe200078e000c */
[----:B------:R-:W-:Y:S01]  /*f880*/  R2UR UR11, R10 ;  /* 0x000000000a0b72ca */ /* 0x000fe200000e0000 */
[C---:B------:R-:W-:Y:S01]  /*f890*/  IMAD R12, R3.reuse, 0x2000, R12 ;  /* 0x00002000030c7824 */ /* 0x040fe200078e020c */
[----:B------:R-:W-:Y:S01]  /*f8a0*/  R2UR UR10, R14 ;  /* 0x000000000e0a72ca */ /* 0x000fe200000e0000 */
[----:B------:R-:W-:Y:S01]  /*f8b0*/  UIADD3 UR30, UP1, UR26, 0x1f0, URZ ;  /* 0x000001f01a1e7890 */ /* 0x000fe2000ff3e03f */
[----:B------:R-:W-:Y:S01]  /*f8c0*/  R2UR UR7, R4 ;  /* 0x00000000040772ca */ /* 0x000fe200000e0000 */
[----:B------:R-:W-:Y:S01]  /*f8d0*/  UIADD3.X UR15, URZ, UR27, URZ, UP0, !UPT ;  /* 0x0000001b3f0f7290 */ /* 0x000fe200087fe43f */
[----:B------:R-:W-:Y:S01]  /*f8e0*/  R2UR UR8, R12 ;  /* 0x000000000c0872ca */ /* 0x000fe200000e0000 */
[----:B------:R-:W-:Y:S01]  /*f8f0*/  VIADD R3, R3, 0x1 ;  /* 0x0000000103037836 */ /* 0x000fe20000000000 */
[----:B------:R-:W-:Y:S01]  /*f900*/  R2UR UR12, R6 ;  /* 0x00000000060c72ca */ /* 0x000fe200000e0000 */
[----:B------:R-:W-:Y:S01]  /*f910*/  UIADD3.X UR31, URZ, UR27, URZ, UP1, !UPT ;  /* 0x0000001b3f1f7290 */ /* 0x000fe20008ffe43f */
[----:B------:R-:W-:Y:S01]  /*f920*/  R2UR UR21, R7 ;  /* 0x00000000071572ca */ /* 0x000fe200000e0000 */
[----:B------:R-:W-:Y:S01]  /*f930*/  UMOV UR22, 0xf0000 ;  /* 0x000f000000167882 */ /* 0x000fe20000000000 */
[----:B------:R-:W-:Y:S01]  /*f940*/  ISETP.GT.AND P1, PT, R15, 0x1, PT ;  /* 0x000000010f00780c */ /* 0x000fe20003f24270 */
[----:B------:R-:W-:Y:S01]  /*f950*/  UMOV UR16, 0x0 ;  /* 0x0000000000107882 */ /* 0x000fe20000000000 */
[----:B------:R-:W-:Y:S01]  /*f960*/  UMOV UR17, 0x10000000 ;  /* 0x1000000000117882 */ /* 0x000fe20000000000 */
[----:B------:R-:W-:Y:S01]  /*f970*/  ISETP.NE.AND P0, PT, R3, 0x9, PT ;  /* 0x000000090300780c */ /* 0x000fe20003f05270 */
[----:B------:R-:W-:Y:S01]  /*f980*/  VIADD R14, R14, 0x40 ;  /* 0x000000400e0e7836 */ /* 0x000fe20000000000 */
[----:B------:R-:W-:-:S02]  /*f990*/  UIADD3 UR7, UR7, 0x180, URZ ;  /* 0x0000018007077890 */ /* 0x000fc4000fffe03f */
[----:B------:R-:W-:Y:S01]  /*f9a0*/  UIADD3 UR19, UR8, 0x24180, URZ ;  /* 0x0002418008137890 */ /* 0x000fe2000fffe03f */
[----:B------:R-:W-:Y:S02]  /*f9b0*/  SEL R5, RZ, 0x1, P0 ;  /* 0x00000001ff057807 */ /* 0x000fe40000000000 */
[----:B------:R-:W-:Y:S02]  /*f9c0*/  SEL R3, R3, RZ, P0 ;  /* 0x000000ff03037207 */ /* 0x000fe40000000000 */
[----:B------:R-:W-:Y:S01]  /*f9d0*/  UMOV UR8, UR7 ;  /* 0x0000000700087c82 */ /* 0x000fe20008000000 */
[----:B------:R-:W-:Y:S01]  /*f9e0*/  LOP3.LUT R2, R2, R5, RZ, 0x3c, !PT ;  /* 0x0000000502027212 */ /* 0x000fe200078e3cff */
[----:B------:R0:W-:Y:S02]  /*f9f0*/  UTMALDG.3D.MULTICAST [UR8], [UR14], UR22, desc[UR16] ;  /* 0x000010080e0073b4 */ /* 0x0001e40008011816 */
[----:B0-----:R-:W-:Y:S01]  /*fa00*/  UMOV UR8, UR19 ;  /* 0x0000001300087c82 */ /* 0x001fe20008000000 */
[----:B------:R-:W-:-:S02]  /*fa10*/  UMOV UR11, UR21 ;  /* 0x00000015000b7c82 */ /* 0x000fc40008000000 */
[----:B------:R0:W-:Y:S02]  /*fa20*/  UTMALDG.3D [UR8], [UR30], desc[UR16] ;  /* 0x000010081e0075b4 */ /* 0x0001e40008011000 */
[----:B0-----:R-:W-:Y:S05]  /*fa30*/  @P1 BRA `(.L_x_310) ;  /* 0xfffffffc00381947 */ /* 0x001fea000383ffff */
.L_x_307:
[----:B------:R-:W-:Y:S05]  /*fa40*/  BSYNC B1 ;  /* 0x0000000000017941 */ /* 0x000fea0003800000 */
.L_x_306:
[----:B------:R-:W2:Y:S01]  /*fa50*/  LDL.LU R17, [R1+0x7c] ;  /* 0x00007c0001117983 */ /* 0x000ea20000300800 */
[----:B------:R-:W-:Y:S01]  /*fa60*/  LOP3.LUT P1, RZ, R11, 0xff, RZ, 0xc0, !PT ;  /* 0x000000ff0bff7812 */ /* 0x000fe2000782c0ff */
[----:B------:R-:W-:Y:S01]  /*fa70*/  VIADD R4, R9, UR20 ;  /* 0x0000001409047c36 */ /* 0x000fe20008000000 */
[----:B------:R-:W-:Y:S01]  /*fa80*/  ULDC.64 UR8, c[0x0][0x650] ;  /* 0x0001940000087ab9 */ /* 0x000fe20000000a00 */
[----:B------:R-:W3:Y:S01]  /*fa90*/  LDL.LU R16, [R1+0x80] ;  /* 0x0000800001107983 */ /* 0x000ee20000300800 */
[----:B------:R-:W-:Y:S01]  /*faa0*/  IMAD.U32 R6, RZ, RZ, UR20 ;  /* 0x00000014ff067e24 */ /* 0x000fe2000f8e00ff */
[----:B------:R-:W-:Y:S01]  /*fab0*/  UISETP.GE.U32.AND UP0, UPT, UR20, 0x9, UPT ;  /* 0x000000091400788c */ /* 0x000fe2000bf06070 */
[----:B------:R-:W-:Y:S01]  /*fac0*/  ISETP.GT.U32.AND P0, PT, R4, 0x8, PT ;  /* 0x000000080400780c */ /* 0x000fe20003f04070 */
[----:B------:R-:W-:Y:S01]  /*fad0*/  BSSY B1, `(.L_x_311) ;  /* 0x000006d000017945 */ /* 0x000fe20003800000 */
[----:B------:R-:W-:Y:S01]  /*fae0*/  IMAD.MOV.U32 R7, RZ, RZ, -0x1 ;  /* 0xffffffffff077424 */ /* 0x000fe200078e00ff */
[----:B------:R-:W-:-:S02]  /*faf0*/  PRMT R11, RZ, 0x7610, R11 ;  /* 0x00007610ff0b7816 */ /* 0x000fc4000000000b */
[----:B------:R-:W-:Y:S01]  /*fb00*/  ISETP.LT.U32.AND P0, PT, R6, 0x9, P0 ;  /* 0x000000090600780c */ /* 0x000fe20000701070 */
[----:B------:R-:W-:Y:S01]  /*fb10*/  IMAD.MOV.U32 R6, RZ, RZ, -0x1 ;  /* 0xffffffffff067424 */ /* 0x000fe200078e00ff */
[----:B------:R-:W0:Y:S01]  /*fb20*/  @P1 S2R R8, SR_CgaCtaId ;  /* 0x0000000000081919 */ /* 0x000e220000008800 */
[----:B------:R-:W-:Y:S02]  /*fb30*/  @P1 MOV R3, 0x400 ;  /* 0x0000040000031802 */ /* 0x000fe40000000f00 */
[----:B------:R-:W-:Y:S02]  /*fb40*/  PLOP3.LUT P2, PT, PT, PT, UP0, 0x80, 0x0 ;  /* 0x000000000000781c */ /* 0x000fe40003f4f008 */
[----:B0-----:R-:W-:Y:S01]  /*fb50*/  @P1 LEA R5, R8, R3, 0x18 ;  /* 0x0000000308051211 */ /* 0x001fe200078ec0ff */
[----:B------:R-:W-:-:S03]  /*fb60*/  IMAD.WIDE.U32 R2, R4, 0x38e38e39, RZ ;  /* 0x38e38e3904027825 */ /* 0x000fc600078e00ff */
[----:B------:R0:W-:Y:S01]  /*fb70*/  @P1 SYNCS.ARRIVE.TRANS64.A1T0 RZ, [R5+URZ+0xa8], RZ ;  /* 0x0000a8ff05ff19a7 */ /* 0x0001e2000810003f */
[----:B------:R-:W-:Y:S02]  /*fb80*/  PRMT R2, RZ, 0x7610, R2 ;  /* 0x00007610ff027816 */ /* 0x000fe40000000002 */
[----:B0-----:R-:W-:Y:S02]  /*fb90*/  SHF.R.U32.HI R5, RZ, 0x1, R3 ;  /* 0x00000001ff057819 */ /* 0x001fe40000011603 */
[----:B------:R-:W-:-:S03]  /*fba0*/  SEL R3, RZ, 0x1, !P0 ;  /* 0x00000001ff037807 */ /* 0x000fc60004000000 */
[----:B------:R-:W-:Y:S01]  /*fbb0*/  IMAD R9, R5, -0x9, R4 ;  /* 0xfffffff705097824 */ /* 0x000fe200078e0204 */
[----:B------:R-:W-:-:S04]  /*fbc0*/  LOP3.LUT R0, R0, R3, RZ, 0x3c, !PT ;  /* 0x0000000300007212 */ /* 0x000fc800078e3cff */
[----:B------:R-:W-:Y:S01]  /*fbd0*/  @P2 LOP3.LUT R0, R0, 0x1, R5, 0x78, !PT ;  /* 0x0000000100002812 */ /* 0x000fe200078e7805 */
[----:B------:R-:W-:Y:S01]  /*fbe0*/  IMAD.MOV.U32 R5, RZ, RZ, -0x1 ;  /* 0xffffffffff057424 */ /* 0x000fe200078e00ff */
[----:B---3--:R-:W-:-:S04]  /*fbf0*/  IADD3 R16, P1, R16, UR24, RZ ;  /* 0x0000001810107c10 */ /* 0x008fc8000ff3e0ff */
[----:B--2---:R-:W-:Y:S01]  /*fc00*/  IADD3.X R17, R17, UR18, RZ, P1, !PT ;  /* 0x0000001211117c10 */ /* 0x004fe20008ffe4ff */
[----:B------:R0:W-:Y:S01]  /*fc10*/  STL [R1+0x80], R16 ;  /* 0x0000801001007387 */ /* 0x0001e20000100800 */
[----:B------:R-:W-:-:S03]  /*fc20*/  ISETP.GE.U32.AND P0, PT, R16, UR8, PT ;  /* 0x0000000810007c0c */ /* 0x000fc6000bf06070 */
[----:B------:R0:W-:Y:S01]  /*fc30*/  STL [R1+0x7c], R17 ;  /* 0x00007c1101007387 */ /* 0x0001e20000100800 */
[----:B------:R-:W-:-:S13]  /*fc40*/  ISETP.GE.U32.AND.EX P0, PT, R17, UR9, PT, P0 ;  /* 0x0000000911007c0c */ /* 0x000fda000bf06100 */
[----:B0-----:R-:W-:Y:S05]  /*fc50*/  @P0 BRA `(.L_x_312) ;  /* 0x0000000400500947 */ /* 0x001fea0003800000 */
[----:B------:R-:W-:Y:S01]  /*fc60*/  ULDC.64 UR8, c[0x0][0x628] ;  /* 0x00018a0000087ab9 */ /* 0x000fe20000000a00 */
[----:B------:R-:W0:Y:S01]  /*fc70*/  S2R R12, SR_CTAID.X ;  /* 0x00000000000c7919 */ /* 0x000e220000002500 */
[----:B------:R-:W-:Y:S01]  /*fc80*/  ISETP.NE.U32.AND P0, PT, RZ, UR8, PT ;  /* 0x00000008ff007c0c */ /* 0x000fe2000bf05070 */
[----:B------:R-:W-:Y:S01]  /*fc90*/  ULDC UR10, c[0x0][0x630] ;  /* 0x00018c00000a7ab9 */ /* 0x000fe20000000800 */
[----:B------:R-:W-:Y:S01]  /*fca0*/  IMAD.MOV.U32 R2, RZ, RZ, R16 ;  /* 0x000000ffff027224 */ /* 0x000fe200078e0010 */
[----:B------:R-:W1:Y:S01]  /*fcb0*/  S2R R10, SR_CTAID.Y ;  /* 0x00000000000a7919 */ /* 0x000e620000002600 */
[----:B------:R-:W-:Y:S01]  /*fcc0*/  ISETP.NE.AND.EX P0, PT, RZ, UR9, PT, P0 ;  /* 0x00000009ff007c0c */ /* 0x000fe2000bf05300 */
[----:B------:R-:W-:-:S12]  /*fcd0*/  IMAD.MOV.U32 R3, RZ, RZ, R17 ;  /* 0x000000ffff037224 */ /* 0x000fd800078e0011 */
[----:B------:R-:W-:Y:S05]  /*fce0*/  @!P0 BRA `(.L_x_313) ;  /* 0x0000000000288947 */ /* 0x000fea0003800000 */
[----:B------:R-:W-:Y:S02]  /*fcf0*/  ULDC UR7, c[0x0][0x634] ;  /* 0x00018d0000077ab9 */ /* 0x000fe40000000800 */
[----:B------:R-:W-:-:S05]  /*fd00*/  IADD3 R7, P0, R16, UR7, RZ ;  /* 0x0000000710077c10 */ /* 0x000fca000ff1e0ff */
[----:B------:R-:W-:-:S04]  /*fd10*/  IMAD.X R13, RZ, RZ, R17, P0 ;  /* 0x000000ffff0d7224 */ /* 0x000fc800000e0611 */
[----:B------:R-:W-:-:S04]  /*fd20*/  IMAD.WIDE.U32 R4, R13, UR8, RZ ;  /* 0x000000080d047c25 */ /* 0x000fc8000f8e00ff */
[----:B------:R-:W-:-:S04]  /*fd30*/  IMAD.WIDE.U32 R4, P0, R7, UR9, R4 ;  /* 0x0000000907047c25 */ /* 0x000fc8000f800004 */
[----:B------:R-:W-:-:S04]  /*fd40*/  IMAD.WIDE.U32 R6, R7, UR8, RZ ;  /* 0x0000000807067c25 */ /* 0x000fc8000f8e00ff */
[----:B------:R-:W-:Y:S01]  /*fd50*/  IMAD.X R3, RZ, RZ, RZ, P0 ;  /* 0x000000ffff037224 */ /* 0x000fe200000e06ff */
[----:B------:R-:W-:Y:S01]  /*fd60*/  IADD3 RZ, P0, R7, R4, RZ ;  /* 0x0000000407ff7210 */ /* 0x000fe20007f1e0ff */
[----:B------:R-:W-:-:S04]  /*fd70*/  IMAD.MOV.U32 R2, RZ, RZ, R5 ;  /* 0x000000ffff027224 */ /* 0x000fc800078e0005 */
[----:B------:R-:W-:-:S08]  /*fd80*/  IMAD.WIDE.U32.X R2, R13, UR9, R2, P0 ;  /* 0x000000090d027c25 */ /* 0x000fd000080e0402 */
.L_x_313:
[--C-:B------:R-:W-:Y:S01]  /*fd90*/  SHF.R.U64 R6, R2, UR10, R3.reuse ;  /* 0x0000000a02067c19 */ /* 0x100fe20008001203 */
[----:B------:R-:W-:Y:S01]  /*fda0*/  ULDC.64 UR8, c[0x0][0x620] ;  /* 0x0001880000087ab9 */ /* 0x000fe20000000a00 */
[----:B------:R-:W-:Y:S01]  /*fdb0*/  SHF.R.U32.HI R2, RZ, UR10, R3 ;  /* 0x0000000aff027c19 */ /* 0x000fe20008011603 */
[----:B------:R-:W-:Y:S01]  /*fdc0*/  IMAD.MOV.U32 R3, RZ, RZ, R17 ;  /* 0x000000ffff037224 */ /* 0x000fe200078e0011 */
[----:B------:R-:W-:Y:S01]  /*fdd0*/  IADD3 R5, P0, RZ, -R6, RZ ;  /* 0x80000006ff057210 */ /* 0x000fe20007f1e0ff */
[----:B------:R-:W-:Y:S01]  /*fde0*/  ULDC UR7, c[0x0][0x150] ;  /* 0x0000540000077ab9 */ /* 0x000fe20000000800 */
[----:B0-----:R-:W-:Y:S01]  /*fdf0*/  I2FP.F32.U32 R7, R12 ;  /* 0x0000000c00077245 */ /* 0x001fe20000201000 */
[----:B------:R-:W0:Y:S01]  /*fe00*/  LDC R19, c[0x0][0x144] ;  /* 0x00005100ff137b82 */ /* 0x000e220000000800 */
[----:B------:R-:W-:Y:S01]  /*fe10*/  ULDC.64 UR10, c[0x0][0x640] ;  /* 0x00019000000a7ab9 */ /* 0x000fe20000000a00 */
[----:B------:R-:W-:Y:S01]  /*fe20*/  IMAD.X R2, RZ, RZ, ~R2, P0 ;  /* 0x000000ffff027224 */ /* 0x000fe200000e0e02 */
[----:B------:R-:W-:-:S03]  /*fe30*/  ISETP.NE.U32.AND P0, PT, RZ, UR10, PT ;  /* 0x0000000aff007c0c */ /* 0x000fc6000bf05070 */
[----:B------:R-:W-:Y:S01]  /*fe40*/  IMAD R4, R2, UR8, RZ ;  /* 0x0000000802047c24 */ /* 0x000fe2000f8e02ff */
[----:B------:R-:W-:Y:S01]  /*fe50*/  ISETP.NE.AND.EX P0, PT, RZ, UR11, PT, P0 ;  /* 0x0000000bff007c0c */ /* 0x000fe2000bf05300 */
[----:B------:R-:W-:Y:S01]  /*fe60*/  IMAD.MOV.U32 R2, RZ, RZ, R16 ;  /* 0x000000ffff027224 */ /* 0x000fe200078e0010 */
[----:B------:R-:W2:Y:S03]  /*fe70*/  LDC R13, c[0x0][0x148] ;  /* 0x00005200ff0d7b82 */ /* 0x000ea60000000800 */
[----:B------:R-:W-:Y:S01]  /*fe80*/  IMAD.WIDE.U32 R2, R5, UR8, R2 ;  /* 0x0000000805027c25 */ /* 0x000fe2000f8e0002 */
[----:B------:R-:W-:-:S03]  /*fe90*/  ULDC UR8, c[0x0][0x154] ;  /* 0x0000550000087ab9 */ /* 0x000fc60000000800 */
[----:B------:R-:W-:Y:S02]  /*fea0*/  IMAD R5, R5, UR9, R4 ;  /* 0x0000000905057c24 */ /* 0x000fe4000f8e0204 */
[----:B------:R-:W-:Y:S01]  /*feb0*/  FMUL R4, R7, UR7 ;  /* 0x0000000707047c20 */ /* 0x000fe20008400000 */
[----:B------:R-:W-:Y:S01]  /*fec0*/  ULDC UR7, c[0x0][0x618] ;  /* 0x0001860000077ab9 */ /* 0x000fe20000000800 */
[----:B------:R-:W-:Y:S01]  /*fed0*/  ULDC UR9, c[0x0][0x608] ;  /* 0x0001820000097ab9 */ /* 0x000fe20000000800 */
[----:B------:R-:W-:-:S03]  /*fee0*/  IMAD.IADD R3, R3, 0x1, R5 ;  /* 0x0000000103037824 */ /* 0x000fc600078e0205 */
[----:B------:R-:W3:Y:S02]  /*fef0*/  F2I.U32.TRUNC.NTZ R4, R4 ;  /* 0x0000000400047305 */ /* 0x000ee4000020f000 */
[----:B------:R-:W-:Y:S02]  /*ff00*/  SHF.R.U64 R7, R2, UR7, R3 ;  /* 0x0000000702077c19 */ /* 0x000fe40008001203 */
[----:B-1----:R-:W-:-:S05]  /*ff10*/  I2FP.F32.U32 R2, R10 ;  /* 0x0000000a00027245 */ /* 0x002fca0000201000 */
[----:B------:R-:W-:Y:S01]  /*ff20*/  FMUL R5, R2, UR8 ;  /* 0x0000000802057c20 */ /* 0x000fe20008400000 */
[----:B------:R-:W-:Y:S01]  /*ff30*/  SHF.R.U32.HI R2, RZ, UR7, R3 ;  /* 0x00000007ff027c19 */ /* 0x000fe20008011603 */
[----:B------:R-:W-:Y:S02]  /*ff40*/  ULDC UR7, c[0x0][0x658] ;  /* 0x0001960000077ab9 */ /* 0x000fe40000000800 */
[----:B------:R1:W4:Y:S01]  /*ff50*/  F2I.U32.TRUNC.NTZ R16, R5 ;  /* 0x0000000500107305 */ /* 0x000322000020f000 */
[----:B------:R-:W-:Y:S01]  /*ff60*/  SHF.R.U64 R15, R7, UR9, R2 ;  /* 0x00000009070f7c19 */ /* 0x000fe20008001202 */
[----:B---3--:R-:W-:Y:S01]  /*ff70*/  IMAD.MOV R4, RZ, RZ, -R4 ;  /* 0x000000ffff047224 */ /* 0x008fe200078e0a04 */
[----:B------:R-:W-:-:S03]  /*ff80*/  SHF.R.U32.HI R2, RZ, UR9, R2 ;  /* 0x00000009ff027c19 */ /* 0x000fc60008011602 */
[----:B0-----:R-:W-:Y:S01]  /*ff90*/  IMAD R12, R19, R4, R12 ;  /* 0x00000004130c7224 */ /* 0x001fe200078e020c */
[--C-:B------:R-:W-:Y:S02]  /*ffa0*/  SHF.R.U64 R14, R15, UR7, R2.reuse ;  /* 0x000000070f0e7c19 */ /* 0x100fe40008001202 */
[----:B------:R-:W-:-:S03]  /*ffb0*/  SHF.R.U32.HI R17, RZ, UR7, R2 ;  /* 0x00000007ff117c19 */ /* 0x000fc60008011602 */
[----:B------:R-:W-:Y:S02]  /*ffc0*/  IMAD.MOV.U32 R2, RZ, RZ, R14 ;  /* 0x000000ffff027224 */ /* 0x000fe400078e000e */
[----:B------:R-:W-:Y:S01]  /*ffd0*/  IMAD.MOV.U32 R3, RZ, RZ, R17 ;  /* 0x000000ffff037224 */ /* 0x000fe200078e0011 */
[----:B-12-4-:R-:W-:Y:S06]  /*ffe0*/  @!P0 BRA `(.L_x_314) ;  /* 0x0000000000288947 */ /* 0x016fec0003800000 */
[----:B------:R-:W-:Y:S02]  /*fff0*/  ULDC UR7, c[0x0][0x64c] ;  /* 0x0001930000077ab9 */ /* 0x000fe40000000800 */
[----:B------:R-:W-:-:S05]  /*10000*/  IADD3 R3, P0, R14, UR7, RZ ;  /* 0x000000070e037c10 */ /* 0x000fca000ff1e0ff */
[----:B------:R-:W-:-:S04]  /*10010*/  IMAD.X R17, RZ, RZ, R17, P0 ;  /* 0x000000ffff117224 */ /* 0x000fc800000e0611 */
[----:B------:R-:W-:-:S04]  /*10020*/  IMAD.WIDE.U32 R4, R17, UR10, RZ ;  /* 0x0000000a11047c25 */ /* 0x000fc8000f8e00ff */
[----:B------:R-:W-:-:S04]  /*10030*/  IMAD.WIDE.U32 R4, P0, R3, UR11, R4 ;  /* 0x0000000b03047c25 */ /* 0x000fc8000f800004 */
[----:B------:R-:W-:-:S04]  /*10040*/  IMAD.WIDE.U32 R2, R3, UR10, RZ ;  /* 0x0000000a03027c25 */ /* 0x000fc8000f8e00ff */
[----:B------:R-:W-:Y:S01]  /*10050*/  IMAD.MOV.U32 R2, RZ, RZ, R5 ;  /* 0x000000ffff027224 */ /* 0x000fe200078e0005 */
[----:B------:R-:W-:Y:S01]  /*10060*/  IADD3 RZ, P1, R3, R4, RZ ;  /* 0x0000000403ff7210 */ /* 0x000fe20007f3e0ff */
[----:B------:R-:W-:-:S04]  /*10070*/  IMAD.X R3, RZ, RZ, RZ, P0 ;  /* 0x000000ffff037224 */ /* 0x000fc800000e06ff */
[----:B------:R-:W-:-:S08]  /*10080*/  IMAD.WIDE.U32.X R2, R17, UR11, R2, P1 ;  /* 0x0000000b11027c25 */ /* 0x000fd000088e0402 */
.L_x_314:
[----:B------:R-:W-:Y:S01]  /*10090*/  ULDC UR7, c[0x0][0x648] ;  /* 0x0001920000077ab9 */ /* 0x000fe20000000800 */
[----:B------:R-:W-:Y:S01]  /*100a0*/  LOP3.LUT R15, R15, UR6, RZ, 0xc0, !PT ;  /* 0x000000060f0f7c12 */ /* 0x000fe2000f8ec0ff */
[----:B------:R-:W-:Y:S01]  /*100b0*/  IMAD.MOV R16, RZ, RZ, -R16 ;  /* 0x000000ffff107224 */ /* 0x000fe200078e0a10 */
[----:B------:R-:W-:Y:S01]  /*100c0*/  SHF.R.U64 R2, R2, UR7, R3 ;  /* 0x0000000702027c19 */ /* 0x000fe20008001203 */
[----:B------:R-:W-:Y:S01]  /*100d0*/  ULDC UR7, c[0x0][0x638] ;  /* 0x00018e0000077ab9 */ /* 0x000fe20000000800 */
[----:B------:R-:W-:Y:S01]  /*100e0*/  LOP3.LUT R7, R7, UR4, RZ, 0xc0, !PT ;  /* 0x0000000407077c12 */ /* 0x000fe2000f8ec0ff */
[----:B------:R-:W-:Y:S01]  /*100f0*/  @P4 IMAD R12, R13, R16, R10 ;  /* 0x000000100d0c4224 */ /* 0x000fe200078e020a */
[----:B------:R-:W-:Y:S01]  /*10100*/  ULDC UR8, c[0x0][0x610] ;  /* 0x0001840000087ab9 */ /* 0x000fe20000000800 */
[----:B------:R-:W-:Y:S02]  /*10110*/  IMAD.MOV R3, RZ, RZ, -R2 ;  /* 0x000000ffff037224 */ /* 0x000fe400078e0a02 */
[----:B------:R-:W-:-:S02]  /*10120*/  IMAD R5, R2, UR5, R15 ;  /* 0x0000000502057c24 */ /* 0x000fc4000f8e020f */
[----:B------:R-:W-:Y:S01]  /*10130*/  IMAD R14, R3, UR7, R14 ;  /* 0x00000007030e7c24 */ /* 0x000fe2000f8e020e */
[----:B------:R-:W-:Y:S01]  /*10140*/  ULDC UR7, c[0x0][0x600] ;  /* 0x0001800000077ab9 */ /* 0x000fe20000000800 */
[----:B------:R-:W-:Y:S02]  /*10150*/  IMAD R5, R5, UR8, R12 ;  /* 0x0000000805057c24 */ /* 0x000fe4000f8e020c */
[----:B------:R-:W-:Y:S02]  /*10160*/  IMAD R14, R14, UR7, R7 ;  /* 0x000000070e0e7c24 */ /* 0x000fe4000f8e0207 */
[----:B------:R-:W-:-:S03]  /*10170*/  IMAD.MOV.U32 R2, RZ, RZ, 0x1 ;  /* 0x00000001ff027424 */ /* 0x000fc600078e00ff */
[----:B------:R-:W-:Y:S02]  /*10180*/  SEL R7, R14, R5, !P4 ;  /* 0x000000050e077207 */ /* 0x000fe40006000000 */
[----:B------:R-:W-:-:S07]  /*10190*/  SEL R5, R5, R14, !P4 ;  /* 0x0000000e05057207 */ /* 0x000fce0006000000 */
.L_x_312:
[----:B------:R-:W-:Y:S05]  /*101a0*/  BSYNC B1 ;  /* 0x0000000000017941 */ /* 0x000fea0003800000 */
.L_x_311:
[----:B------:R-:W-:-:S13]  /*101b0*/  LOP3.LUT P0, RZ, R2, 0xff, RZ, 0xc0, !PT ;  /* 0x000000ff02ff7812 */ /* 0x000fda000780c0ff */
[----:B------:R-:W-:Y:S05]  /*101c0*/  @P0 BRA `(.L_x_315) ;  /* 0xfffffff4001c0947 */ /* 0x000fea000383ffff */
[----:B------:R-:W-:Y:S05]  /*101d0*/  BSYNC B0 ;  /* 0x0000000000007941 */ /* 0x000fea0003800000 */
.L_x_304:
[----:B------:R-:W-:-:S03]  /*101e0*/  UMOV UR7, 0xffffffff ;  /* 0xffffffff00077882 */ /* 0x000fc60000000000 */
[----:B------:R-:W-:Y:S05]  /*101f0*/  BRA.DIV UR7, `(.L_x_316) ;  /* 0x0000000607dc7947 */ /* 0x000fea000b800000 */
[----:B------:R-:W-:-:S13]  /*10200*/  ELECT P0, URZ, PT ;  /* 0x00000000003f782f */ /* 0x000fda0003800000 */
.L_x_335:
[----:B------:R-:W-:Y:S04]  /*10210*/  BSSY B0, `(.L_x_317) ;  /* 0x0000059000007945 */ /* 0x000fe80003800000 */
[----:B------:R-:W-:Y:S05]  /*10220*/  @!P0 BRA `(.L_x_318) ;  /* 0x00000004005c8947 */ /* 0x000fea0003800000 */
[----:B------:R-:W-:-:S04]  /*10230*/  ULOP3.LUT UR7, UR13, 0x2, URZ, 0xfc, !UPT ;  /* 0x000000020d077892 */ /* 0x000fc8000f8efc3f */
[----:B------:R-:W-:-:S06]  /*10240*/  UISETP.NE.AND UP0, UPT, UR7, 0x3, UPT ;  /* 0x000000030700788c */ /* 0x000fcc000bf05270 */
[----:B------:R-:W-:-:S13]  /*10250*/  PLOP3.LUT P0, PT, PT, PT, UP0, 0x80, 0x0 ;  /* 0x000000000000781c */ /* 0x000fda0003f0f008 */
[----:B------:R-:W-:Y:S05]  /*10260*/  @!P0 BRA `(.L_x_319) ;  /* 0x0000000000048947 */ /* 0x000fea0003800000 */
[----:B------:R-:W-:Y:S01]  /*10270*/  BPT.TRAP 0x1 ;  /* 0x000000040000795c */ /* 0x000fe20000300000 */
.L_x_319:
[----:B------:R-:W0:Y:S01]  /*10280*/  S2R R3, SR_CgaCtaId ;  /* 0x0000000000037919 */ /* 0x000e220000008800 */
[----:B------:R-:W-:Y:S02]  /*10290*/  MOV R2, 0x400 ;  /* 0x0000040000027802 */ /* 0x000fe40000000f00 */
[----:B------:R-:W-:Y:S02]  /*102a0*/  SHF.L.U32 R4, R0, 0x1f, RZ ;  /* 0x0000001f00047819 */ /* 0x000fe400000006ff */
[----:B0-----:R-:W-:-:S05]  /*102b0*/  LEA R2, R3, R2, 0x18 ;  /* 0x0000000203027211 */ /* 0x001fca00078ec0ff */
[----:B------:R-:W-:-:S04]  /*102c0*/  VIADD R2, R2, 0x48 ;  /* 0x0000004802027836 */ /* 0x000fc80000000000 */
[C---:B------:R-:W-:Y:S02]  /*102d0*/  IMAD R7, R9.reuse, 0x8, R2 ;  /* 0x0000000809077824 */ /* 0x040fe400078e0202 */
[----:B------:R-:W-:Y:S02]  /*102e0*/  VIADD R9, R9, 0x1 ;  /* 0x0000000109097836 */ /* 0x000fe40000000000 */
[----:B------:R-:W0:Y:S03]  /*102f0*/  SYNCS.PHASECHK.TRANS64.TRYWAIT P0, [R7+URZ], R4 ;  /* 0x00000004070075a7 */ /* 0x000e26000800017f */
[----:B------:R-:W-:-:S04]  /*10300*/  ISETP.NE.AND P1, PT, R9, 0x9, PT ;  /* 0x000000090900780c */ /* 0x000fc80003f25270 */
[----:B------:R-:W-:Y:S02]  /*10310*/  SEL R3, RZ, 0x1, P1 ;  /* 0x00000001ff037807 */ /* 0x000fe40000800000 */
[----:B------:R-:W-:Y:S02]  /*10320*/  SEL R9, R9, RZ, P1 ;  /* 0x000000ff09097207 */ /* 0x000fe40000800000 */
[----:B------:R-:W-:-:S03]  /*10330*/  LOP3.LUT R6, R0, R3, RZ, 0x3c, !PT ;  /* 0x0000000300067212 */ /* 0x000fc600078e3cff */
[----:B------:R-:W-:Y:S01]  /*10340*/  IMAD R8, R9, 0x8, R2 ;  /* 0x0000000809087824 */ /* 0x000fe200078e0202 */
[----:B------:R-:W-:Y:S01]  /*10350*/  SHF.L.U32 R5, R6, 0x1f, RZ ;  /* 0x0000001f06057819 */ /* 0x000fe200000006ff */
[----:B0-----:R-:W-:Y:S06]  /*10360*/  @!P0 BRA `(.L_x_320) ;  /* 0x0000000400a08947 */ /* 0x001fec0003800000 */
.L_x_336:
[----:B------:R-:W1:Y:S01]  /*10370*/  SYNCS.PHASECHK.TRANS64.TRYWAIT P0, [R8+URZ], R5 ;  /* 0x00000005080075a7 */ /* 0x000e62000800017f */
[----:B------:R-:W-:-:S05]  /*10380*/  VIADD R0, R9, 0x1 ;  /* 0x0000000109007836 */ /* 0x000fca0000000000 */
[----:B------:R-:W-:-:S04]  /*10390*/  ISETP.NE.AND P1, PT, R0, 0x9, PT ;  /* 0x000000090000780c */ /* 0x000fc80003f25270 */
[----:B------:R-:W-:Y:S02]  /*103a0*/  SEL R3, RZ, 0x1, P1 ;  /* 0x00000001ff037807 */ /* 0x000fe40000800000 */
[----:B0-----:R-:W-:Y:S02]  /*103b0*/  SEL R7, R0, RZ, P1 ;  /* 0x000000ff00077207 */ /* 0x001fe40000800000 */
[----:B------:R-:W-:-:S03]  /*103c0*/  LOP3.LUT R6, R6, R3, RZ, 0x3c, !PT ;  /* 0x0000000306067212 */ /* 0x000fc600078e3cff */
[----:B------:R-:W-:Y:S01]  /*103d0*/  IMAD R9, R7, 0x8, R2 ;  /* 0x0000000807097824 */ /* 0x000fe200078e0202 */
[----:B------:R-:W-:Y:S01]  /*103e0*/  SHF.L.U32 R4, R6, 0x1f, RZ ;  /* 0x0000001f06047819 */ /* 0x000fe200000006ff */
[----:B-1----:R-:W-:Y:S06]  /*103f0*/  @!P0 BRA `(.L_x_321) ;  /* 0x0000000400908947 */ /* 0x002fec0003800000 */
.L_x_337:
[----:B------:R-:W1:Y:S01]  /*10400*/  SYNCS.PHASECHK.TRANS64.TRYWAIT P0, [R9+URZ], R4 ;  /* 0x00000004090075a7 */ /* 0x000e62000800017f */
[----:B------:R-:W-:-:S05]  /*10410*/  VIADD R0, R7, 0x1 ;  /* 0x0000000107007836 */ /* 0x000fca0000000000 */
[----:B------:R-:W-:-:S04]  /*10420*/  ISETP.NE.AND P1, PT, R0, 0x9, PT ;  /* 0x000000090000780c */ /* 0x000fc80003f25270 */
[----:B------:R-:W-:Y:S02]  /*10430*/  SEL R3, RZ, 0x1, P1 ;  /* 0x00000001ff037807 */ /* 0x000fe40000800000 */
[----:B------:R-:W-:Y:S02]  /*10440*/  SEL R7, R0, RZ, P1 ;  /* 0x000000ff00077207 */ /* 0x000fe40000800000 */
[----:B------:R-:W-:-:S03]  /*10450*/  LOP3.LUT R6, R6, R3, RZ, 0x3c, !PT ;  /* 0x0000000306067212 */ /* 0x000fc600078e3cff */
[----:B0-----:R-:W-:Y:S01]  /*10460*/  IMAD R8, R7, 0x8, R2 ;  /* 0x0000000807087824 */ /* 0x001fe200078e0202 */
[----:B------:R-:W-:Y:S01]  /*10470*/  SHF.L.U32 R5, R6, 0x1f, RZ ;  /* 0x0000001f06057819 */ /* 0x000fe200000006ff */
[----:B-1----:R-:W-:Y:S06]  /*10480*/  @!P0 BRA `(.L_x_322) ;  /* 0x0000000400808947 */ /* 0x002fec0003800000 */
.L_x_338:
        /* <DEDUP_REMOVED lines=9> */
.L_x_339:
        /* <DEDUP_REMOVED lines=9> */
.L_x_340:
        /* <DEDUP_REMOVED lines=9> */
.L_x_341:
[----:B------:R-:W1:Y:S01]  /*10640*/  SYNCS.PHASECHK.TRANS64.TRYWAIT P0, [R9+URZ], R4 ;  /* 0x00000004090075a7 */ /* 0x000e62000800017f */
[----:B------:R-:W-:-:S05]  /*10650*/  VIADD R0, R7, 0x1 ;  /* 0x0000000107007836 */ /* 0x000fca0000000000 */
[----:B------:R-:W-:-:S04]  /*10660*/  ISETP.NE.AND P1, PT, R0, 0x9, PT ;  /* 0x000000090000780c */ /* 0x000fc80003f25270 */
[----:B------:R-:W-:Y:S02]  /*10670*/  SEL R3, RZ, 0x1, P1 ;  /* 0x00000001ff037807 */ /* 0x000fe40000800000 */
[----:B------:R-:W-:Y:S02]  /*10680*/  SEL R7, R0, RZ, P1 ;  /* 0x000000ff00077207 */ /* 0x000fe40000800000 */
[----:B------:R-:W-:-:S03]  /*10690*/  LOP3.LUT R11, R6, R3, RZ, 0x3c, !PT ;  /* 0x00000003060b7212 */ /* 0x000fc600078e3cff */
[----:B------:R-:W-:Y:S01]  /*106a0*/  IMAD R6, R7, 0x8, R2 ;  /* 0x0000000807067824 */ /* 0x000fe200078e0202 */
[----:B0-----:R-:W-:Y:S01]  /*106b0*/  SHF.L.U32 R5, R11, 0x1f, RZ ;  /* 0x0000001f0b057819 */ /* 0x001fe200000006ff */
[----:B-1----:R-:W-:Y:S06]  /*106c0*/  @!P0 BRA `(.L_x_326) ;  /* 0x0000000400408947 */ /* 0x002fec0003800000 */
.L_x_342:
[----:B------:R-:W1:Y:S01]  /*106d0*/  SYNCS.PHASECHK.TRANS64.TRYWAIT P0, [R6+URZ], R5 ;  /* 0x00000005060075a7 */ /* 0x000e62000800017f */
[----:B------:R-:W-:-:S05]  /*106e0*/  VIADD R0, R7, 0x1 ;  /* 0x0000000107007836 */ /* 0x000fca0000000000 */
[----:B------:R-:W-:-:S04]  /*106f0*/  ISETP.NE.AND P1, PT, R0, 0x9, PT ;  /* 0x000000090000780c */ /* 0x000fc80003f25270 */
[----:B0-----:R-:W-:Y:S02]  /*10700*/  SEL R4, RZ, 0x1, P1 ;  /* 0x00000001ff047807 */ /* 0x001fe40000800000 */
[----:B------:R-:W-:Y:S02]  /*10710*/  SEL R3, R0, RZ, P1 ;  /* 0x000000ff00037207 */ /* 0x000fe40000800000 */
[----:B------:R-:W-:Y:S01]  /*10720*/  LOP3.LUT R0, R11, R4, RZ, 0x3c, !PT ;  /* 0x000000040b007212 */ /* 0x000fe200078e3cff */
[----:B-1----:R-:W-:Y:S06]  /*10730*/  @!P0 BRA `(.L_x_327) ;  /* 0x0000000400388947 */ /* 0x002fec0003800000 */
.L_x_343:
[----:B------:R-:W-:Y:S01]  /*10740*/  IMAD R3, R3, 0x8, R2 ;  /* 0x0000000803037824 */ /* 0x000fe200078e0202 */
[----:B------:R-:W-:-:S07]  /*10750*/  SHF.L.U32 R0, R0, 0x1f, RZ ;  /* 0x0000001f00007819 */ /* 0x000fce00000006ff */
.L_x_328:
[----:B-1----:R1:W2:Y:S02]  /*10760*/  SYNCS.PHASECHK.TRANS64.TRYWAIT P0, [R3+URZ], R0 ;  /* 0x00000000030075a7 */ /* 0x0022a4000800017f */
[----:B--2---:R-:W-:Y:S05]  /*10770*/  @!P0 NANOSLEEP.SYNCS 0x989680 ;  /* 0x009896800000895d */ /* 0x004fea0003900000 */
[----:B------:R-:W2:Y:S02]  /*10780*/  @!P0 SYNCS.PHASECHK.TRANS64 P0, [R3+URZ], R0 ;  /* 0x00000000030085a7 */ /* 0x000ea4000800007f */
[----:B--2---:R-:W-:Y:S05]  /*10790*/  @!P0 BRA `(.L_x_328) ;  /* 0xfffffffc00f08947 */ /* 0x004fea000383ffff */
.L_x_318:
[----:B------:R-:W-:Y:S05]  /*107a0*/  BSYNC B0 ;  /* 0x0000000000007941 */ /* 0x000fea0003800000 */
.L_x_317:
[----:B------:R-:W-:Y:S05]  /*107b0*/  EXIT ;  /* 0x000000000000794d */ /* 0x000fea0003800000 */
.L_x_22:
[----:B-1----:R-:W-:-:S04]  /*107c0*/  IMAD.U32 R3, RZ, RZ, UR6 ;  /* 0x00000006ff037e24 */ /* 0x002fc8000f8e00ff */
[----:B------:R1:W2:Y:S03]  /*107d0*/  SYNCS.PHASECHK.TRANS64.TRYWAIT P1, [R3+URZ], R0 ;  /* 0x00000000030075a7 */ /* 0x0002a6000802017f */
[----:B--2---:R-:W-:Y:S05]  /*107e0*/  @!P1 NANOSLEEP.SYNCS 0x989680 ;  /* 0x009896800000995d */ /* 0x004fea0003900000 */
[----:B------:R-:W2:Y:S02]  /*107f0*/  @!P1 SYNCS.PHASECHK.TRANS64 P1, [R3+URZ], R0 ;  /* 0x00000000030095a7 */ /* 0x000ea4000802007f */
[----:B--2---:R-:W-:Y:S05]  /*10800*/  @!P1 BRA `(.L_x_22) ;  /* 0xfffffffc00ec9947 */ /* 0x004fea000383ffff */
[----:B------:R-:W-:Y:S05]  /*10810*/  BRA `(.L_x_21) ;  /* 0xffffff1400947947 */ /* 0x000fea000383ffff */
.L_x_28:
[----:B-----5:R1:W-:Y:S02]  /*10820*/  STL [R1+0x8c], R0 ;  /* 0x00008c0001007387 */ /* 0x0203e40000100800 */
[----:B-1----:R-:W-:-:S04]  /*10830*/  IMAD.U32 R0, RZ, RZ, UR16 ;  /* 0x00000010ff007e24 */ /* 0x002fc8000f8e00ff */
[----:B------:R1:W2:Y:S03]  /*10840*/  SYNCS.PHASECHK.TRANS64.TRYWAIT P1, [R0+URZ], R229 ;  /* 0x000000e5000075a7 */ /* 0x0002a6000802017f */
[----:B--2---:R-:W-:Y:S05]  /*10850*/  @!P1 NANOSLEEP.SYNCS 0x989680 ;  /* 0x009896800000995d */ /* 0x004fea0003900000 */
[----:B------:R1:W2:Y:S02]  /*10860*/  @!P1 SYNCS.PHASECHK.TRANS64 P1, [R0+URZ], R229 ;  /* 0x000000e5000095a7 */ /* 0x0002a4000802007f */
[----:B-1----:R1:W5:Y:S02]  /*10870*/  LDL.LU R0, [R1+0x8c] ;  /* 0x00008c0001007983 */ /* 0x0023640000300800 */
[----:B-12---:R-:W-:Y:S05]  /*10880*/  @!P1 BRA `(.L_x_28) ;  /* 0xfffffffc00e49947 */ /* 0x006fea000383ffff */
[----:B------:R-:W-:Y:S05]  /*10890*/  BRA `(.L_x_27) ;  /* 0xffffff2800287947 */ /* 0x000fea000383ffff */
.L_x_305:
[----:B------:R-:W-:Y:S01]  /*108a0*/  BSSY B1, `(.L_x_329) ;  /* 0x0000006000017945 */ /* 0x000fe20003800000 */
[----:B------:R-:W-:-:S07]  /*108b0*/  IMAD.MOV.U32 R2, RZ, RZ, -0x1 ;  /* 0xffffffffff027424 */ /* 0x000fce00078e00ff */
[----:B------:R-:W-:Y:S05]  /*108c0*/  WARPSYNC.COLLECTIVE R2, `(.L_x_330) ;  /* 0x00000000020c7348 */ /* 0x000fea0003c00000 */
[----:B------:R-:W-:Y:S02]  /*108d0*/  ELECT P0, UR62, PT ;  /* 0x00000000003e782f */ /* 0x000fe40003800000 */
[----:B------:R-:W-:Y:S01]  /*108e0*/  MOV R2, UR62 ;  /* 0x0000003e00027c02 */ /* 0x000fe20008000f00 */
[----:B------:R-:W-:Y:S10]  /*108f0*/  ENDCOLLECTIVE ;  /* 0x000000000000791b */ /* 0x000ff40003800000 */
.L_x_330:
[----:B------:R-:W-:Y:S05]  /*10900*/  BSYNC B1 ;  /* 0x0000000000017941 */ /* 0x000fea0003800000 */
.L_x_329:
[----:B------:R-:W-:Y:S05]  /*10910*/  BRA `(.L_x_331) ;  /* 0xffffffec00547947 */ /* 0x000fea000383ffff */
.L_x_308:
[----:B0-----:R0:W2:Y:S02]  /*10920*/  SYNCS.PHASECHK.TRANS64.TRYWAIT P0, [R13+URZ+0x48], R4 ;  /* 0x000048040d0075a7 */ /* 0x0010a4000800017f */
[----:B--2---:R-:W-:Y:S05]  /*10930*/  @!P0 NANOSLEEP.SYNCS 0x989680 ;  /* 0x009896800000895d */ /* 0x004fea0003900000 */
[----:B------:R-:W2:Y:S02]  /*10940*/  @!P0 SYNCS.PHASECHK.TRANS64 P0, [R13+URZ+0x48], R4 ;  /* 0x000048040d0085a7 */ /* 0x000ea4000800007f */
[----:B--2---:R-:W-:Y:S05]  /*10950*/  @!P0 BRA `(.L_x_308) ;  /* 0xfffffffc00f08947 */ /* 0x004fea000383ffff */
[----:B------:R-:W-:Y:S05]  /*10960*/  BRA `(.L_x_332) ;  /* 0xffffffec00987947 */ /* 0x000fea000383ffff */
.L_x_316:
[----:B------:R-:W-:Y:S01]  /*10970*/  BSSY B0, `(.L_x_333) ;  /* 0x0000006000007945 */ /* 0x000fe20003800000 */
[----:B------:R-:W-:-:S07]  /*10980*/  IMAD.MOV.U32 R2, RZ, RZ, -0x1 ;  /* 0xffffffffff027424 */ /* 0x000fce00078e00ff */
[----:B------:R-:W-:Y:S05]  /*10990*/  WARPSYNC.COLLECTIVE R2, `(.L_x_334) ;  /* 0x00000000020c7348 */ /* 0x000fea0003c00000 */
[----:B------:R-:W-:Y:S02]  /*109a0*/  ELECT P0, UR62, PT ;  /* 0x00000000003e782f */ /* 0x000fe40003800000 */
[----:B------:R-:W-:Y:S01]  /*109b0*/  MOV R2, UR62 ;  /* 0x0000003e00027c02 */ /* 0x000fe20008000f00 */
[----:B------:R-:W-:Y:S10]  /*109c0*/  ENDCOLLECTIVE ;  /* 0x000000000000791b */ /* 0x000ff40003800000 */
.L_x_334:
[----:B------:R-:W-:Y:S05]  /*109d0*/  BSYNC B0 ;  /* 0x0000000000007941 */ /* 0x000fea0003800000 */
.L_x_333:
[----:B------:R-:W-:Y:S05]  /*109e0*/  BRA `(.L_x_335) ;  /* 0xfffffff800087947 */ /* 0x000fea000383ffff */
.L_x_320:
[----:B0-----:R0:W1:Y:S02]  /*109f0*/  SYNCS.PHASECHK.TRANS64.TRYWAIT P0, [R7+URZ], R4 ;  /* 0x00000004070075a7 */ /* 0x001064000800017f */
[----:B-1----:R-:W-:Y:S05]  /*10a00*/  @!P0 NANOSLEEP.SYNCS 0x989680 ;  /* 0x009896800000895d */ /* 0x002fea0003900000 */
[----:B------:R-:W1:Y:S02]  /*10a10*/  @!P0 SYNCS.PHASECHK.TRANS64 P0, [R7+URZ], R4 ;  /* 0x00000004070085a7 */ /* 0x000e64000800007f */
[----:B-1----:R-:W-:Y:S05]  /*10a20*/  @!P0 BRA `(.L_x_320) ;  /* 0xfffffffc00f08947 */ /* 0x002fea000383ffff */
[----:B------:R-:W-:Y:S05]  /*10a30*/  BRA `(.L_x_336) ;  /* 0xfffffff8004c7947 */ /* 0x000fea000383ffff */
.L_x_321:
[----:B0-----:R0:W1:Y:S02]  /*10a40*/  SYNCS.PHASECHK.TRANS64.TRYWAIT P0, [R8+URZ], R5 ;  /* 0x00000005080075a7 */ /* 0x001064000800017f */
[----:B-1----:R-:W-:Y:S05]  /*10a50*/  @!P0 NANOSLEEP.SYNCS 0x989680 ;  /* 0x009896800000895d */ /* 0x002fea0003900000 */
[----:B------:R-:W1:Y:S02]  /*10a60*/  @!P0 SYNCS.PHASECHK.TRANS64 P0, [R8+URZ], R5 ;  /* 0x00000005080085a7 */ /* 0x000e64000800007f */
[----:B-1----:R-:W-:Y:S05]  /*10a70*/  @!P0 BRA `(.L_x_321) ;  /* 0xfffffffc00f08947 */ /* 0x002fea000383ffff */
[----:B------:R-:W-:Y:S05]  /*10a80*/  BRA `(.L_x_337) ;  /* 0xfffffff8005c7947 */ /* 0x000fea000383ffff */
.L_x_322:
[----:B0-----:R0:W1:Y:S02]  /*10a90*/  SYNCS.PHASECHK.TRANS64.TRYWAIT P0, [R9+URZ], R4 ;  /* 0x00000004090075a7 */ /* 0x001064000800017f */
[----:B-1----:R-:W-:Y:S05]  /*10aa0*/  @!P0 NANOSLEEP.SYNCS 0x989680 ;  /* 0x009896800000895d */ /* 0x002fea0003900000 */
[----:B------:R-:W1:Y:S02]  /*10ab0*/  @!P0 SYNCS.PHASECHK.TRANS64 P0, [R9+URZ], R4 ;  /* 0x00000004090085a7 */ /* 0x000e64000800007f */
[----:B-1----:R-:W-:Y:S05]  /*10ac0*/  @!P0 BRA `(.L_x_322) ;  /* 0xfffffffc00f08947 */ /* 0x002fea000383ffff */
[----:B------:R-:W-:Y:S05]  /*10ad0*/  BRA `(.L_x_338) ;  /* 0xfffffff8006c7947 */ /* 0x000fea000383ffff */
.L_x_323:
[----:B0-----:R0:W1:Y:S02]  /*10ae0*/  SYNCS.PHASECHK.TRANS64.TRYWAIT P0, [R8+URZ], R5 ;  /* 0x00000005080075a7 */ /* 0x001064000800017f */
[----:B-1----:R-:W-:Y:S05]  /*10af0*/  @!P0 NANOSLEEP.SYNCS 0x989680 ;  /* 0x009896800000895d */ /* 0x002fea0003900000 */
[----:B------:R-:W1:Y:S02]  /*10b00*/  @!P0 SYNCS.PHASECHK.TRANS64 P0, [R8+URZ], R5 ;  /* 0x00000005080085a7 */ /* 0x000e64000800007f */
[----:B-1----:R-:W-:Y:S05]  /*10b10*/  @!P0 BRA `(.L_x_323) ;  /* 0xfffffffc00f08947 */ /* 0x002fea000383ffff */
[----:B------:R-:W-:Y:S05]  /*10b20*/  BRA `(.L_x_339) ;  /* 0xfffffff8007c7947 */ /* 0x000fea000383ffff */
.L_x_324:
[----:B0-----:R0:W1:Y:S02]  /*10b30*/  SYNCS.PHASECHK.TRANS64.TRYWAIT P0, [R9+URZ], R4 ;  /* 0x00000004090075a7 */ /* 0x001064000800017f */
[----:B-1----:R-:W-:Y:S05]  /*10b40*/  @!P0 NANOSLEEP.SYNCS 0x989680 ;  /* 0x009896800000895d */ /* 0x002fea0003900000 */
[----:B------:R-:W1:Y:S02]  /*10b50*/  @!P0 SYNCS.PHASECHK.TRANS64 P0, [R9+URZ], R4 ;  /* 0x00000004090085a7 */ /* 0x000e64000800007f */
[----:B-1----:R-:W-:Y:S05]  /*10b60*/  @!P0 BRA `(.L_x_324) ;  /* 0xfffffffc00f08947 */ /* 0x002fea000383ffff */
[----:B------:R-:W-:Y:S05]  /*10b70*/  BRA `(.L_x_340) ;  /* 0xfffffff8008c7947 */ /* 0x000fea000383ffff */
.L_x_325:
[----:B0-----:R0:W1:Y:S02]  /*10b80*/  SYNCS.PHASECHK.TRANS64.TRYWAIT P0, [R8+URZ], R5 ;  /* 0x00000005080075a7 */ /* 0x001064000800017f */
[----:B-1----:R-:W-:Y:S05]  /*10b90*/  @!P0 NANOSLEEP.SYNCS 0x989680 ;  /* 0x009896800000895d */ /* 0x002fea0003900000 */
[----:B------:R-:W1:Y:S02]  /*10ba0*/  @!P0 SYNCS.PHASECHK.TRANS64 P0, [R8+URZ], R5 ;  /* 0x00000005080085a7 */ /* 0x000e64000800007f */
[----:B-1----:R-:W-:Y:S05]  /*10bb0*/  @!P0 BRA `(.L_x_325) ;  /* 0xfffffffc00f08947 */ /* 0x002fea000383ffff */
[----:B------:R-:W-:Y:S05]  /*10bc0*/  BRA `(.L_x_341) ;  /* 0xfffffff8009c7947 */ /* 0x000fea000383ffff */
.L_x_326:
[----:B0-----:R0:W1:Y:S02]  /*10bd0*/  SYNCS.PHASECHK.TRANS64.TRYWAIT P0, [R9+URZ], R4 ;  /* 0x00000004090075a7 */ /* 0x001064000800017f */
[----:B-1----:R-:W-:Y:S05]  /*10be0*/  @!P0 NANOSLEEP.SYNCS 0x989680 ;  /* 0x009896800000895d */ /* 0x002fea0003900000 */
[----:B------:R-:W1:Y:S02]  /*10bf0*/  @!P0 SYNCS.PHASECHK.TRANS64 P0, [R9+URZ], R4 ;  /* 0x00000004090085a7 */ /* 0x000e64000800007f */
[----:B-1----:R-:W-:Y:S05]  /*10c00*/  @!P0 BRA `(.L_x_326) ;  /* 0xfffffffc00f08947 */ /* 0x002fea000383ffff */
[----:B------:R-:W-:Y:S05]  /*10c10*/  BRA `(.L_x_342) ;  /* 0xfffffff800ac7947 */ /* 0x000fea000383ffff */
.L_x_327:
[----:B0-----:R0:W1:Y:S02]  /*10c20*/  SYNCS.PHASECHK.TRANS64.TRYWAIT P0, [R6+URZ], R5 ;  /* 0x00000005060075a7 */ /* 0x001064000800017f */
[----:B-1----:R-:W-:Y:S05]  /*10c30*/  @!P0 NANOSLEEP.SYNCS 0x989680 ;  /* 0x009896800000895d */ /* 0x002fea0003900000 */
[----:B------:R-:W1:Y:S02]  /*10c40*/  @!P0 SYNCS.PHASECHK.TRANS64 P0, [R6+URZ], R5 ;  /* 0x00000005060085a7 */ /* 0x000e64000800007f */
[----:B-1----:R-:W-:Y:S05]  /*10c50*/  @!P0 BRA `(.L_x_327) ;  /* 0xfffffffc00f08947 */ /* 0x002fea000383ffff */
[----:B------:R-:W-:Y:S05]  /*10c60*/  BRA `(.L_x_343) ;  /* 0xfffffff800b47947 */ /* 0x000fea000383ffff */
.L_x_344:
[----:B------:R-:W-:-:S00]  /*10c70*/  BRA `(.L_x_344) ;  /* 0xfffffffc00fc7947 */ /* 0x000fc0000383ffff */
[----:B------:R-:W-:-:S00]  /*10c80*/  NOP ;  /* 0x0000000000007918 */ /* 0x000fc00000000000 */
[----:B------:R-:W-:-:S00]  /*10c90*/  NOP ;  /* 0x0000000000007918 */ /* 0x000fc00000000000 */
[----:B------:R-:W-:-:S00]  /*10ca0*/  NOP ;  /* 0x0000000000007918 */ /* 0x000fc00000000000 */
[----:B------:R-:W-:-:S00]  /*10cb0*/  NOP ;  /* 0x0000000000007918 */ /* 0x000fc00000000000 */
[----:B------:R-:W-:-:S00]  /*10cc0*/  NOP ;  /* 0x0000000000007918 */ /* 0x000fc00000000000 */
[----:B------:R-:W-:-:S00]  /*10cd0*/  NOP ;  /* 0x0000000000007918 */ /* 0x000fc00000000000 */
[----:B------:R-:W-:-:S00]  /*10ce0*/  NOP ;  /* 0x0000000000007918 */ /* 0x000fc00000000000 */
[----:B------:R-:W-:-:S00]  /*10cf0*/  NOP ;  /* 0x0000000000007918 */ /* 0x000fc00000000000 */
.L_x_345:


//--------------------- .nv.shared._ZN7cutlass13device_kernelINS_4gemm6kernel13GemmUniversalIN4cute5tupleIJiiiiEEENS1_10collective13CollectiveMmaINS1_37MainloopSm90TmaGmmaWarpSpecializedFP8ILi9ENS5_IJNS4_1CILi1EEENSA_ILi4EEESB_EEENS1_35KernelTmaWarpSpecializedCooperativeEEENS5_IJNSA_ILi256EEENSA_ILi128EEENSA_ILi64EEEEEENS_12float_e4m3_tENS5_IJlSB_lEEESK_SL_NS4_8TiledMMAINS4_8MMA_AtomIJNS4_4SM904GMMA31MMA_64x128x32_F32E4M3E4M3_SS_TNILNSP_7ScaleInE1ELSR_1EEEEEENS4_6LayoutINS5_IJNSA_ILi2EEESB_SB_EEENS5_IJSB_NSA_ILi0EEESX_EEEEENS5_IJNS4_10UnderscoreES10_S10_EEEEENS4_23SM90_TMA_LOAD_MULTICASTENS4_14ComposedLayoutINS4_7SwizzleILi2ELi4ELi3EEENS4_18smem_ptr_flag_bitsILi8EEENSU_INS5_IJNSA_ILi8EEESI_EEENS5_IJSI_SB_EEEEEEEvNS4_8identityENS4_13SM90_TMA_LOADES1D_vS1E_EENS_8epilogue10collective6detail29Sm90TmaWarpSpecializedAdapterINS1I_15DefaultEpilogueISK_SL_SL_NS1H_6thread17LinearCombinationISK_Li1EffLNS1M_9ScaleType4KindE0ELNS_15FloatRoundStyleE2ESK_EENS1_15EpilogueDefaultEEEEEvvEEEEvNT_6ParamsE --------------------------
	.section	.nv.shared._ZN7cutlass13device_kernelINS_4gemm6kernel13GemmUniversalIN4cute5tupleIJiiiiEEENS1_10collective13CollectiveMmaINS1_37MainloopSm90TmaGmmaWarpSpecializedFP8ILi9ENS5_IJNS4_1CILi1EEENSA_ILi4EEESB_EEENS1_35KernelTmaWarpSpecializedCooperativeEEENS5_IJNSA_ILi256EEENSA_ILi128EEENSA_ILi64EEEEEENS_12float_e4m3_tENS5_IJlSB_lEEESK_SL_NS4_8TiledMMAINS4_8MMA_AtomIJNS4_4SM904GMMA31MMA_64x128x32_F32E4M3E4M3_SS_TNILNSP_7ScaleInE1ELSR_1EEEEEENS4_6LayoutINS5_IJNSA_ILi2EEESB_SB_EEENS5_IJSB_NSA_ILi0EEESX_EEEEENS5_IJNS4_10UnderscoreES10_S10_EEEEENS4_23SM90_TMA_LOAD_MULTICASTENS4_14ComposedLayoutINS4_7SwizzleILi2ELi4ELi3EEENS4_18smem_ptr_flag_bitsILi8EEENSU_INS5_IJNSA_ILi8EEESI_EEENS5_IJSI_SB_EEEEEEEvNS4_8identityENS4_13SM90_TMA_LOADES1D_vS1E_EENS_8epilogue10collective6detail29Sm90TmaWarpSpecializedAdapterINS1I_15DefaultEpilogueISK_SL_SL_NS1H_6thread17LinearCombinationISK_Li1EffLNS1M_9ScaleType4KindE0ELNS_15FloatRoundStyleE2ESK_EENS1_15EpilogueDefaultEEEEEvvEEEEvNT_6ParamsE,"aw",@nobits
	.sectionflags	@""
	.align	16
	.zero		1024


//--------------------- .nv.shared.reserved.0     --------------------------
	.section	.nv.shared.reserved.0,"aw",@nobits
	.weak		__nv_reservedSMEM_offset_0_alias
	.size		__nv_reservedSMEM_offset_0_alias, 0, 0
	.other		__nv_reservedSMEM_offset_0_alias,@"STO_CUDA_RESERVED_SHARED STV_DEFAULT"
__nv_reservedSMEM_offset_0_alias:
	.zero		0


//--------------------- .nv.global                --------------------------
	.section	.nv.global,"aw",@nobits
.nv.global:
	.type		_ZN40_INTERNAL_845c7149_4_k_cu_e5df6433_160044cute1_E,@object
	.size		_ZN40_INTERNAL_845c7149_4_k_cu_e5df6433_160044cute1_E,(_ZN40_INTERNAL_845c7149_4_k_cu_e5df6433_160044cuda3std3__45__cpo6cbeginE - _ZN40_INTERNAL_845c7149_4_k_cu_e5df6433_160044cute1_E)
_ZN40_INTERNAL_845c7149_4_k_cu_e5df6433_160044cute1_E:
	.zero		1
	.type		_ZN40_INTERNAL_845c7149_4_k_cu_e5df6433_160044cuda3std3__45__cpo6cbeginE,@object
	.size		_ZN40_INTERNAL_845c7149_4_k_cu_e5df6433_160044cuda3std3__45__cpo6cbeginE,(_ZN40_INTERNAL_845c7149_4_k_cu_e5df6433_160044cuda3std3__48in_placeE - _ZN40_INTERNAL_845c7149_4_k_cu_e5df6433_160044cuda3std3__45__cpo6cbeginE)
_ZN40_INTERNAL_845c7149_4_k_cu_e5df6433_160044cuda3std3__45__cpo6cbeginE:
	.zero		1
	.type		_ZN40_INTERNAL_845c7149_4_k_cu_e5df6433_160044cuda3std3__48in_placeE,@object
	.size		_ZN40_INTERNAL_845c7149_4_k_cu_e5df6433_160044cuda3std3__48in_placeE,(_ZN40_INTERNAL_845c7149_4_k_cu_e5df6433_160044cuda3std6ranges3__45__cpo9iter_moveE - _ZN40_INTERNAL_845c7149_4_k_cu_e5df6433_160044cuda3std3__48in_placeE)
_ZN40_INTERNAL_845c7149_4_k_cu_e5df6433_160044cuda3std3__48in_placeE:
	.zero		1
	.type		_ZN40_INTERNAL_845c7149_4_k_cu_e5df6433_160044cuda3std6ranges3__45__cpo9iter_moveE,@object
	.size		_ZN40_INTERNAL_845c7149_4_k_cu_e5df6433_160044cuda3std6ranges3__45__cpo9iter_moveE,(_ZN40_INTERNAL_845c7149_4_k_cu_e5df6433_160044cuda3std3__45__cpo5beginE - _ZN40_INTERNAL_845c7149_4_k_cu_e5df6433_160044cuda3std6ranges3__45__cpo9iter_moveE)
_ZN40_INTERNAL_845c7149_4_k_cu_e5df6433_160044cuda3std6ranges3__45__cpo9iter_moveE:
	.zero		1
	.type		_ZN40_INTERNAL_845c7149_4_k_cu_e5df6433_160044cuda3std3__45__cpo5beginE,@object
	.size		_ZN40_INTERNAL_845c7149_4_k_cu_e5df6433_160044cuda3std3__45__cpo5beginE,(_ZN40_INTERNAL_845c7149_4_k_cu_e5df6433_160044cuda3std3__442_GLOBAL__N__845c7149_4_k_cu_e5df6433_160046ignoreE - _ZN40_INTERNAL_845c7149_4_k_cu_e5df6433_160044cuda3std3__45__cpo5beginE)
_ZN40_INTERNAL_845c7149_4_k_cu_e5df6433_160044cuda3std3__45__cpo5beginE:
	.zero		1
	.type		_ZN40_INTERNAL_845c7149_4_k_cu_e5df6433_160044cuda3std3__442_GLOBAL__N__845c7149_4_k_cu_e5df6433_160046ignoreE,@object
	.size		_ZN40_INTERNAL_845c7149_4_k_cu_e5df6433_160044cuda3std3__442_GLOBAL__N__845c7149_4_k_cu_e5df6433_160046ignoreE,(_ZN40_INTERNAL_845c7149_4_k_cu_e5df6433_160044cute7productE - _ZN40_INTERNAL_845c7149_4_k_cu_e5df6433_160044cuda3std3__442_GLOBAL__N__845c7149_4_k_cu_e5df6433_160046ignoreE)
_ZN40_INTERNAL_845c7149_4_k_cu_e5df6433_160044cuda3std3__442_GLOBAL__N__845c7149_4_k_cu_e5df6433_160046ignoreE:
	.zero		1
	.type		_ZN40_INTERNAL_845c7149_4_k_cu_e5df6433_160044cute7productE,@object
	.size		_ZN40_INTERNAL_845c7149_4_k_cu_e5df6433_160044cute7productE,(_ZN40_INTERNAL_845c7149_4_k_cu_e5df6433_160044cuda3std3__45__cpo3endE - _ZN40_INTERNAL_845c7149_4_k_cu_e5df6433_160044cute7productE)
_ZN40_INTERNAL_845c7149_4_k_cu_e5df6433_160044cute7productE:
	.zero		1
	.type		_ZN40_INTERNAL_845c7149_4_k_cu_e5df6433_160044cuda3std3__45__cpo3endE,@object
	.size		_ZN40_INTERNAL_845c7149_4_k_cu_e5df6433_160044cuda3std3__45__cpo3endE,(_ZN40_INTERNAL_845c7149_4_k_cu_e5df6433_160044cuda3std3__419piecewise_constructE - _ZN40_INTERNAL_845c7149_4_k_cu_e5df6433_160044cuda3std3__45__cpo3endE)
_ZN40_INTERNAL_845c7149_4_k_cu_e5df6433_160044cuda3std3__45__cpo3endE:
	.zero		1
	.type		_ZN40_INTERNAL_845c7149_4_k_cu_e5df6433_160044cuda3std3__419piecewise_constructE,@object
	.size		_ZN40_INTERNAL_845c7149_4_k_cu_e5df6433_160044cuda3std3__419piecewise_constructE,(_ZN40_INTERNAL_845c7149_4_k_cu_e5df6433_160044cuda3std3__45__cpo4cendE - _ZN40_INTERNAL_845c7149_4_k_cu_e5df6433_160044cuda3std3__419piecewise_constructE)
_ZN40_INTERNAL_845c7149_4_k_cu_e5df6433_160044cuda3std3__419piecewise_constructE:
	.zero		1
	.type		_ZN40_INTERNAL_845c7149_4_k_cu_e5df6433_160044cuda3std3__45__cpo4cendE,@object
	.size		_ZN40_INTERNAL_845c7149_4_k_cu_e5df6433_160044cuda3std3__45__cpo4cendE,(_ZN40_INTERNAL_845c7149_4_k_cu_e5df6433_160044cuda3std6ranges3__45__cpo4swapE - _ZN40_INTERNAL_845c7149_4_k_cu_e5df6433_160044cuda3std3__45__cpo4cendE)
_ZN40_INTERNAL_845c7149_4_k_cu_e5df6433_160044cuda3std3__45__cpo4cendE:
	.zero		1
	.type		_ZN40_INTERNAL_845c7149_4_k_cu_e5df6433_160044cuda3std6ranges3__45__cpo4swapE,@object
	.size		_ZN40_INTERNAL_845c7149_4_k_cu_e5df6433_160044cuda3std6ranges3__45__cpo4swapE,(.L_7 - _ZN40_INTERNAL_845c7149_4_k_cu_e5df6433_160044cuda3std6ranges3__45__cpo4swapE)
_ZN40_INTERNAL_845c7149_4_k_cu_e5df6433_160044cuda3std6ranges3__45__cpo4swapE:
	.zero		1
.L_7:


//--------------------- .nv.constant0._ZN7cutlass13device_kernelINS_4gemm6kernel13GemmUniversalIN4cute5tupleIJiiiiEEENS1_10collective13CollectiveMmaINS1_37MainloopSm90TmaGmmaWarpSpecializedFP8ILi9ENS5_IJNS4_1CILi1EEENSA_ILi4EEESB_EEENS1_35KernelTmaWarpSpecializedCooperativeEEENS5_IJNSA_ILi256EEENSA_ILi128EEENSA_ILi64EEEEEENS_12float_e4m3_tENS5_IJlSB_lEEESK_SL_NS4_8TiledMMAINS4_8MMA_AtomIJNS4_4SM904GMMA31MMA_64x128x32_F32E4M3E4M3_SS_TNILNSP_7ScaleInE1ELSR_1EEEEEENS4_6LayoutINS5_IJNSA_ILi2EEESB_SB_EEENS5_IJSB_NSA_ILi0EEESX_EEEEENS5_IJNS4_10UnderscoreES10_S10_EEEEENS4_23SM90_TMA_LOAD_MULTICASTENS4_14ComposedLayoutINS4_7SwizzleILi2ELi4ELi3EEENS4_18smem_ptr_flag_bitsILi8EEENSU_INS5_IJNSA_ILi8EEESI_EEENS5_IJSI_SB_EEEEEEEvNS4_8identityENS4_13SM90_TMA_LOADES1D_vS1E_EENS_8epilogue10collective6detail29Sm90TmaWarpSpecializedAdapterINS1I_15DefaultEpilogueISK_SL_SL_NS1H_6thread17LinearCombinationISK_Li1EffLNS1M_9ScaleType4KindE0ELNS_15FloatRoundStyleE2ESK_EENS1_15EpilogueDefaultEEEEEvvEEEEvNT_6ParamsE --------------------------
	.section	.nv.constant0._ZN7cutlass13device_kernelINS_4gemm6kernel13GemmUniversalIN4cute5tupleIJiiiiEEENS1_10collective13CollectiveMmaINS1_37MainloopSm90TmaGmmaWarpSpecializedFP8ILi9ENS5_IJNS4_1CILi1EEENSA_ILi4EEESB_EEENS1_35KernelTmaWarpSpecializedCooperativeEEENS5_IJNSA_ILi256EEENSA_ILi128EEENSA_ILi64EEEEEENS_12float_e4m3_tENS5_IJlSB_lEEESK_SL_NS4_8TiledMMAINS4_8MMA_AtomIJNS4_4SM904GMMA31MMA_64x128x32_F32E4M3E4M3_SS_TNILNSP_7ScaleInE1ELSR_1EEEEEENS4_6LayoutINS5_IJNSA_ILi2EEESB_SB_EEENS5_IJSB_NSA_ILi0EEESX_EEEEENS5_IJNS4_10UnderscoreES10_S10_EEEEENS4_23SM90_TMA_LOAD_MULTICASTENS4_14ComposedLayoutINS4_7SwizzleILi2ELi4ELi3EEENS4_18smem_ptr_flag_bitsILi8EEENSU_INS5_IJNSA_ILi8EEESI_EEENS5_IJSI_SB_EEEEEEEvNS4_8identityENS4_13SM90_TMA_LOADES1D_vS1E_EENS_8epilogue10collective6detail29Sm90TmaWarpSpecializedAdapterINS1I_15DefaultEpilogueISK_SL_SL_NS1H_6thread17LinearCombinationISK_Li1EffLNS1M_9ScaleType4KindE0ELNS_15FloatRoundStyleE2ESK_EENS1_15EpilogueDefaultEEEEEvvEEEEvNT_6ParamsE,"a",@progbits
	.sectionflags	@""
	.align	4
.nv.constant0._ZN7cutlass13device_kernelINS_4gemm6kernel13GemmUniversalIN4cute5tupleIJiiiiEEENS1_10collective13CollectiveMmaINS1_37MainloopSm90TmaGmmaWarpSpecializedFP8ILi9ENS5_IJNS4_1CILi1EEENSA_ILi4EEESB_EEENS1_35KernelTmaWarpSpecializedCooperativeEEENS5_IJNSA_ILi256EEENSA_ILi128EEENSA_ILi64EEEEEENS_12float_e4m3_tENS5_IJlSB_lEEESK_SL_NS4_8TiledMMAINS4_8MMA_AtomIJNS4_4SM904GMMA31MMA_64x128x32_F32E4M3E4M3_SS_TNILNSP_7ScaleInE1ELSR_1EEEEEENS4_6LayoutINS5_IJNSA_ILi2EEESB_SB_EEENS5_IJSB_NSA_ILi0EEESX_EEEEENS5_IJNS4_10UnderscoreES10_S10_EEEEENS4_23SM90_TMA_LOAD_MULTICASTENS4_14ComposedLayoutINS4_7SwizzleILi2ELi4ELi3EEENS4_18smem_ptr_flag_bitsILi8EEENSU_INS5_IJNSA_ILi8EEESI_EEENS5_IJSI_SB_EEEEEEEvNS4_8identityENS4_13SM90_TMA_LOADES1D_vS1E_EENS_8epilogue10collective6detail29Sm90TmaWarpSpecializedAdapterINS1I_15DefaultEpilogueISK_SL_SL_NS1H_6thread17LinearCombinationISK_Li1EffLNS1M_9ScaleType4KindE0ELNS_15FloatRoundStyleE2ESK_EENS1_15EpilogueDefaultEEEEEvvEEEEvNT_6ParamsE:
	.zero		1664


//--------------------- SYMBOLS --------------------------

	.type		.nv.reservedSmem.offset0,@object
	.size		.nv.reservedSmem.offset0,0x4
